//
// Generated by NVIDIA NVVM Compiler
//
// Compiler Build ID: CL-36424714
// Cuda compilation tools, release 13.0, V13.0.88
// Based on NVVM 20.0.0
//

.version 9.0
.target sm_100
.address_size 64

	// .globl	_Z6pnpolyiPKfS0_iS0_S0_Pi

.visible .entry _Z6pnpolyiPKfS0_iS0_S0_Pi(
	.param .u32 _Z6pnpolyiPKfS0_iS0_S0_Pi_param_0,
	.param .u64 .ptr .align 1 _Z6pnpolyiPKfS0_iS0_S0_Pi_param_1,
	.param .u64 .ptr .align 1 _Z6pnpolyiPKfS0_iS0_S0_Pi_param_2,
	.param .u32 _Z6pnpolyiPKfS0_iS0_S0_Pi_param_3,
	.param .u64 .ptr .align 1 _Z6pnpolyiPKfS0_iS0_S0_Pi_param_4,
	.param .u64 .ptr .align 1 _Z6pnpolyiPKfS0_iS0_S0_Pi_param_5,
	.param .u64 .ptr .align 1 _Z6pnpolyiPKfS0_iS0_S0_Pi_param_6
)
{
	.reg .pred 	%p<65>;
	.reg .b32 	%r<64>;
	.reg .b32 	%f<84>;
	.reg .b64 	%rd<43>;

	ld.param.u32 	%r38, [_Z6pnpolyiPKfS0_iS0_S0_Pi_param_0];
	ld.param.u64 	%rd15, [_Z6pnpolyiPKfS0_iS0_S0_Pi_param_1];
	ld.param.u64 	%rd16, [_Z6pnpolyiPKfS0_iS0_S0_Pi_param_2];
	ld.param.u32 	%r39, [_Z6pnpolyiPKfS0_iS0_S0_Pi_param_3];
	ld.param.u64 	%rd17, [_Z6pnpolyiPKfS0_iS0_S0_Pi_param_6];
	cvta.to.global.u64 	%rd1, %rd15;
	cvta.to.global.u64 	%rd2, %rd16;
	cvta.to.global.u64 	%rd3, %rd17;
	mov.u32 	%r40, %tid.x;
	mov.u32 	%r41, %ctaid.x;
	mov.u32 	%r1, %ntid.x;
	mad.lo.s32 	%r47, %r41, %r1, %r40;
	setp.ge.s32 	%p1, %r47, %r39;
	@%p1 bra 	$L__BB0_44;
	setp.gt.s32 	%p2, %r38, 0;
	add.s32 	%r3, %r38, -1;
	mov.u32 	%r42, %nctaid.x;
	mul.lo.s32 	%r4, %r1, %r42;
	@%p2 bra 	$L__BB0_2;
	bra.uni 	$L__BB0_43;
$L__BB0_2:
	and.b32  	%r5, %r38, 3;
	and.b32  	%r6, %r38, 2147483644;
	neg.s32 	%r7, %r6;
	add.s64 	%rd5, %rd2, 8;
$L__BB0_3:
	ld.param.u64 	%rd40, [_Z6pnpolyiPKfS0_iS0_S0_Pi_param_5];
	ld.param.u64 	%rd39, [_Z6pnpolyiPKfS0_iS0_S0_Pi_param_4];
	setp.lt.u32 	%p4, %r38, 4;
	cvta.to.global.u64 	%rd20, %rd40;
	mul.wide.s32 	%rd21, %r47, 4;
	add.s64 	%rd22, %rd20, %rd21;
	ld.global.nc.f32 	%f1, [%rd22];
	cvta.to.global.u64 	%rd23, %rd39;
	add.s64 	%rd4, %rd23, %rd21;
	mov.b32 	%r55, 0;
	mov.u32 	%r58, %r3;
	mov.u32 	%r59, %r55;
	@%p4 bra 	$L__BB0_25;
	add.s64 	%rd41, %rd1, 8;
	mov.b32 	%r55, 0;
	mov.u64 	%rd42, %rd5;
	mov.u32 	%r48, %r7;
	mov.u32 	%r50, %r3;
	mov.u32 	%r51, %r55;
$L__BB0_5:
	mov.u32 	%r12, %r51;
	ld.global.nc.f32 	%f2, [%rd42+-8];
	setp.le.f32 	%p5, %f2, %f1;
	@%p5 bra 	$L__BB0_7;
	mul.wide.s32 	%rd26, %r50, 4;
	add.s64 	%rd27, %rd2, %rd26;
	ld.global.nc.f32 	%f81, [%rd27];
	bra.uni 	$L__BB0_8;
$L__BB0_7:
	mul.wide.s32 	%rd24, %r50, 4;
	add.s64 	%rd25, %rd2, %rd24;
	ld.global.nc.f32 	%f81, [%rd25];
	setp.lt.f32 	%p6, %f1, %f81;
	@%p6 bra 	$L__BB0_9;
$L__BB0_8:
	setp.gtu.f32 	%p7, %f81, %f1;
	setp.geu.f32 	%p8, %f1, %f2;
	or.pred  	%p9, %p7, %p8;
	@%p9 bra 	$L__BB0_11;
$L__BB0_9:
	ld.global.nc.f32 	%f17, [%rd4];
	mul.wide.s32 	%rd28, %r50, 4;
	add.s64 	%rd29, %rd1, %rd28;
	ld.global.nc.f32 	%f18, [%rd29];
	ld.global.nc.f32 	%f19, [%rd41+-8];
	sub.f32 	%f20, %f18, %f19;
	sub.f32 	%f21, %f1, %f2;
	mul.f32 	%f22, %f20, %f21;
	sub.f32 	%f23, %f81, %f2;
	div.rn.f32 	%f24, %f22, %f23;
	add.f32 	%f25, %f19, %f24;
	setp.geu.f32 	%p10, %f17, %f25;
	@%p10 bra 	$L__BB0_11;
	setp.eq.s32 	%p11, %r55, 0;
	selp.u32 	%r55, 1, 0, %p11;
$L__BB0_11:
	ld.global.nc.f32 	%f7, [%rd42+-4];
	setp.le.f32 	%p12, %f7, %f1;
	setp.lt.f32 	%p13, %f1, %f2;
	and.pred  	%p14, %p12, %p13;
	@%p14 bra 	$L__BB0_13;
	setp.gtu.f32 	%p15, %f2, %f1;
	setp.geu.f32 	%p16, %f1, %f7;
	or.pred  	%p17, %p15, %p16;
	@%p17 bra 	$L__BB0_15;
$L__BB0_13:
	ld.global.nc.f32 	%f26, [%rd4];
	ld.global.nc.f32 	%f27, [%rd41+-8];
	ld.global.nc.f32 	%f28, [%rd41+-4];
	sub.f32 	%f29, %f27, %f28;
	sub.f32 	%f30, %f1, %f7;
	mul.f32 	%f31, %f29, %f30;
	sub.f32 	%f32, %f2, %f7;
	div.rn.f32 	%f33, %f31, %f32;
	add.f32 	%f34, %f28, %f33;
	setp.geu.f32 	%p18, %f26, %f34;
	@%p18 bra 	$L__BB0_15;
	setp.eq.s32 	%p19, %r55, 0;
	selp.u32 	%r55, 1, 0, %p19;
$L__BB0_15:
	ld.global.nc.f32 	%f8, [%rd42];
	setp.le.f32 	%p20, %f8, %f1;
	setp.lt.f32 	%p21, %f1, %f7;
	and.pred  	%p22, %p20, %p21;
	@%p22 bra 	$L__BB0_17;
	setp.gtu.f32 	%p23, %f7, %f1;
	setp.geu.f32 	%p24, %f1, %f8;
	or.pred  	%p25, %p23, %p24;
	@%p25 bra 	$L__BB0_19;
$L__BB0_17:
	ld.global.nc.f32 	%f35, [%rd4];
	ld.global.nc.f32 	%f36, [%rd41+-4];
	ld.global.nc.f32 	%f37, [%rd41];
	sub.f32 	%f38, %f36, %f37;
	sub.f32 	%f39, %f1, %f8;
	mul.f32 	%f40, %f38, %f39;
	sub.f32 	%f41, %f7, %f8;
	div.rn.f32 	%f42, %f40, %f41;
	add.f32 	%f43, %f37, %f42;
	setp.geu.f32 	%p26, %f35, %f43;
	@%p26 bra 	$L__BB0_19;
	setp.eq.s32 	%p27, %r55, 0;
	selp.u32 	%r55, 1, 0, %p27;
$L__BB0_19:
	ld.global.nc.f32 	%f9, [%rd42+4];
	setp.le.f32 	%p28, %f9, %f1;
	setp.lt.f32 	%p29, %f1, %f8;
	and.pred  	%p30, %p28, %p29;
	@%p30 bra 	$L__BB0_21;
	setp.gtu.f32 	%p31, %f8, %f1;
	setp.geu.f32 	%p32, %f1, %f9;
	or.pred  	%p33, %p31, %p32;
	@%p33 bra 	$L__BB0_23;
$L__BB0_21:
	ld.global.nc.f32 	%f44, [%rd4];
	ld.global.nc.f32 	%f45, [%rd41];
	ld.global.nc.f32 	%f46, [%rd41+4];
	sub.f32 	%f47, %f45, %f46;
	sub.f32 	%f48, %f1, %f9;
	mul.f32 	%f49, %f47, %f48;
	sub.f32 	%f50, %f8, %f9;
	div.rn.f32 	%f51, %f49, %f50;
	add.f32 	%f52, %f46, %f51;
	setp.geu.f32 	%p34, %f44, %f52;
	@%p34 bra 	$L__BB0_23;
	setp.eq.s32 	%p35, %r55, 0;
	selp.u32 	%r55, 1, 0, %p35;
$L__BB0_23:
	add.s32 	%r51, %r12, 4;
	add.s32 	%r48, %r48, 4;
	add.s64 	%rd42, %rd42, 16;
	add.s64 	%rd41, %rd41, 16;
	setp.ne.s32 	%p36, %r48, 0;
	add.s32 	%r50, %r12, 3;
	@%p36 bra 	$L__BB0_5;
	add.s32 	%r58, %r51, -1;
	mov.u32 	%r59, %r6;
$L__BB0_25:
	setp.eq.s32 	%p37, %r5, 0;
	@%p37 bra 	$L__BB0_42;
	mul.wide.u32 	%rd30, %r59, 4;
	add.s64 	%rd11, %rd2, %rd30;
	ld.global.nc.f32 	%f10, [%rd11];
	setp.le.f32 	%p38, %f10, %f1;
	add.s64 	%rd12, %rd1, %rd30;
	@%p38 bra 	$L__BB0_28;
	mul.wide.s32 	%rd31, %r58, 4;
	add.s64 	%rd32, %rd2, %rd31;
	ld.global.nc.f32 	%f83, [%rd32];
	bra.uni 	$L__BB0_29;
$L__BB0_28:
	mul.wide.s32 	%rd33, %r58, 4;
	add.s64 	%rd34, %rd2, %rd33;
	ld.global.nc.f32 	%f83, [%rd34];
	setp.lt.f32 	%p39, %f1, %f83;
	@%p39 bra 	$L__BB0_30;
$L__BB0_29:
	setp.gtu.f32 	%p40, %f83, %f1;
	setp.geu.f32 	%p41, %f1, %f10;
	or.pred  	%p42, %p40, %p41;
	@%p42 bra 	$L__BB0_32;
$L__BB0_30:
	ld.global.nc.f32 	%f53, [%rd4];
	mul.wide.s32 	%rd35, %r58, 4;
	add.s64 	%rd36, %rd1, %rd35;
	ld.global.nc.f32 	%f54, [%rd36];
	ld.global.nc.f32 	%f55, [%rd12];
	sub.f32 	%f56, %f54, %f55;
	sub.f32 	%f57, %f1, %f10;
	mul.f32 	%f58, %f56, %f57;
	sub.f32 	%f59, %f83, %f10;
	div.rn.f32 	%f60, %f58, %f59;
	add.f32 	%f61, %f55, %f60;
	setp.geu.f32 	%p43, %f53, %f61;
	@%p43 bra 	$L__BB0_32;
	setp.eq.s32 	%p44, %r55, 0;
	selp.u32 	%r55, 1, 0, %p44;
$L__BB0_32:
	setp.eq.s32 	%p45, %r5, 1;
	@%p45 bra 	$L__BB0_42;
	setp.le.f32 	%p46, %f10, %f1;
	ld.global.nc.f32 	%f15, [%rd11+4];
	setp.le.f32 	%p47, %f15, %f1;
	setp.lt.f32 	%p48, %f1, %f10;
	and.pred  	%p49, %p47, %p48;
	setp.lt.f32 	%p50, %f1, %f15;
	and.pred  	%p51, %p46, %p50;
	or.pred  	%p52, %p49, %p51;
	not.pred 	%p53, %p52;
	@%p53 bra 	$L__BB0_36;
	ld.global.nc.f32 	%f62, [%rd4];
	ld.global.nc.f32 	%f63, [%rd12];
	ld.global.nc.f32 	%f64, [%rd12+4];
	sub.f32 	%f65, %f63, %f64;
	sub.f32 	%f66, %f1, %f15;
	mul.f32 	%f67, %f65, %f66;
	sub.f32 	%f68, %f10, %f15;
	div.rn.f32 	%f69, %f67, %f68;
	add.f32 	%f70, %f64, %f69;
	setp.geu.f32 	%p54, %f62, %f70;
	@%p54 bra 	$L__BB0_36;
	setp.eq.s32 	%p55, %r55, 0;
	selp.u32 	%r55, 1, 0, %p55;
$L__BB0_36:
	setp.eq.s32 	%p56, %r5, 2;
	@%p56 bra 	$L__BB0_42;
	ld.global.nc.f32 	%f16, [%rd11+8];
	setp.gtu.f32 	%p57, %f16, %f1;
	@%p57 bra 	$L__BB0_39;
	setp.lt.f32 	%p58, %f1, %f15;
	@%p58 bra 	$L__BB0_40;
$L__BB0_39:
	setp.gtu.f32 	%p59, %f15, %f1;
	setp.geu.f32 	%p60, %f1, %f16;
	or.pred  	%p61, %p59, %p60;
	@%p61 bra 	$L__BB0_42;
$L__BB0_40:
	ld.global.nc.f32 	%f71, [%rd4];
	ld.global.nc.f32 	%f72, [%rd12+4];
	ld.global.nc.f32 	%f73, [%rd12+8];
	sub.f32 	%f74, %f72, %f73;
	sub.f32 	%f75, %f1, %f16;
	mul.f32 	%f76, %f74, %f75;
	sub.f32 	%f77, %f15, %f16;
	div.rn.f32 	%f78, %f76, %f77;
	add.f32 	%f79, %f73, %f78;
	setp.geu.f32 	%p62, %f71, %f79;
	@%p62 bra 	$L__BB0_42;
	setp.eq.s32 	%p63, %r55, 0;
	selp.u32 	%r55, 1, 0, %p63;
$L__BB0_42:
	mul.wide.s32 	%rd37, %r47, 4;
	add.s64 	%rd38, %rd3, %rd37;
	st.global.u32 	[%rd38], %r55;
	add.s32 	%r47, %r47, %r4;
	setp.lt.s32 	%p64, %r47, %r39;
	@%p64 bra 	$L__BB0_3;
	bra.uni 	$L__BB0_44;
$L__BB0_43:
	mul.wide.s32 	%rd18, %r47, 4;
	add.s64 	%rd19, %rd3, %rd18;
	mov.b32 	%r43, 0;
	st.global.u32 	[%rd19], %r43;
	add.s32 	%r47, %r47, %r4;
	setp.lt.s32 	%p3, %r47, %r39;
	@%p3 bra 	$L__BB0_43;
$L__BB0_44:
	ret;

}


// ===== COMPILED SASS (sm_100) =====

	.target	sm_100

	.elftype	@"ET_EXEC"


//--------------------- .note.nv.tkinfo           --------------------------
	.section	.note.nv.tkinfo,"",@"SHT_NOTE"
	.sectionflags	@"SHF_NOTE_NV_TKINFO"
	.tkinfo
        /*0018*/ 	.word	0x00000002
        /*0030*/ 	.string	""
        /*0030*/ 	.string	"ptxas"
        /*0030*/ 	.string	"Cuda compilation tools, release 13.0, V13.0.88"
        /*0030*/ 	.string	"Build cuda_13.0.r13.0/compiler.36424714_0"
        /*0030*/ 	.string	"-arch sm_100 -m 64 "



//--------------------- .note.nv.cuinfo           --------------------------
	.section	.note.nv.cuinfo,"",@"SHT_NOTE"
	.sectionflags	@"SHF_NOTE_NV_CUINFO"
        /*0018*/ 	.short	0x0002
        /*001a*/ 	.short	0x0064
        /*001c*/ 	.short	0x0082
	.zero		2


//--------------------- .nv.info                  --------------------------
	.section	.nv.info,"",@"SHT_CUDA_INFO"
	.align	4


	//----- nvinfo : EIATTR_REGCOUNT
	.align		4
        /*0000*/ 	.byte	0x04, 0x2f
        /*0002*/ 	.short	(.L_1 - .L_0)
	.align		4
.L_0:
        /*0004*/ 	.word	index@(_Z6pnpolyiPKfS0_iS0_S0_Pi)
        /*0008*/ 	.word	0x00000020


	//----- nvinfo : EIATTR_FRAME_SIZE
	.align		4
.L_1:
        /*000c*/ 	.byte	0x04, 0x11
        /*000e*/ 	.short	(.L_3 - .L_2)
	.align		4
.L_2:
        /*0010*/ 	.word	index@($__internal_0_$__cuda_sm3x_div_rn_noftz_f32_slowpath)
        /*0014*/ 	.word	0x00000000


	//----- nvinfo : EIATTR_FRAME_SIZE
	.align		4
.L_3:
        /*0018*/ 	.byte	0x04, 0x11
        /*001a*/ 	.short	(.L_5 - .L_4)
	.align		4
.L_4:
        /*001c*/ 	.word	index@(_Z6pnpolyiPKfS0_iS0_S0_Pi)
        /*0020*/ 	.word	0x00000000


	//----- nvinfo : EIATTR_MIN_STACK_SIZE
	.align		4
.L_5:
        /*0024*/ 	.byte	0x04, 0x12
        /*0026*/ 	.short	(.L_7 - .L_6)
	.align		4
.L_6:
        /*0028*/ 	.word	index@(_Z6pnpolyiPKfS0_iS0_S0_Pi)
        /*002c*/ 	.word	0x00000000
.L_7:


//--------------------- .nv.compat                --------------------------
	.section	.nv.compat,"",@"SHT_CUDA_COMPAT_INFO"
	.align	4
        /*0000*/ 	.byte	0x02, 0x09, 0x00, 0x00, 0x02, 0x02, 0x01, 0x00, 0x02, 0x05, 0x05, 0x00, 0x03, 0x07, 0x01, 0x01
        /*0010*/ 	.byte	0x02, 0x03, 0x00, 0x00, 0x02, 0x06, 0x01, 0x00, 0x04, 0x0b, 0x08, 0x00, 0x01, 0x00, 0x00, 0x00
        /*0020*/ 	.byte	0x00, 0x00, 0x00, 0x00


//--------------------- .nv.info._Z6pnpolyiPKfS0_iS0_S0_Pi --------------------------
	.section	.nv.info._Z6pnpolyiPKfS0_iS0_S0_Pi,"",@"SHT_CUDA_INFO"
	.sectionflags	@""
	.align	4


	//----- nvinfo : EIATTR_CUDA_API_VERSION
	.align		4
        /*0000*/ 	.byte	0x04, 0x37
        /*0002*/ 	.short	(.L_9 - .L_8)
.L_8:
        /*0004*/ 	.word	0x00000082


	//----- nvinfo : EIATTR_KPARAM_INFO
	.align		4
.L_9:
        /*0008*/ 	.byte	0x04, 0x17
        /*000a*/ 	.short	(.L_11 - .L_10)
.L_10:
        /*000c*/ 	.word	0x00000000
        /*0010*/ 	.short	0x0006
        /*0012*/ 	.short	0x0030
        /*0014*/ 	.byte	0x00, 0xf5, 0x21, 0x00


	//----- nvinfo : EIATTR_KPARAM_INFO
	.align		4
.L_11:
        /*0018*/ 	.byte	0x04, 0x17
        /*001a*/ 	.short	(.L_13 - .L_12)
.L_12:
        /*001c*/ 	.word	0x00000000
        /*0020*/ 	.short	0x0005
        /*0022*/ 	.short	0x0028
        /*0024*/ 	.byte	0x00, 0xf5, 0x21, 0x00


	//----- nvinfo : EIATTR_KPARAM_INFO
	.align		4
.L_13:
        /*0028*/ 	.byte	0x04, 0x17
        /*002a*/ 	.short	(.L_15 - .L_14)
.L_14:
        /*002c*/ 	.word	0x00000000
        /*0030*/ 	.short	0x0004
        /*0032*/ 	.short	0x0020
        /*0034*/ 	.byte	0x00, 0xf5, 0x21, 0x00


	//----- nvinfo : EIATTR_KPARAM_INFO
	.align		4
.L_15:
        /*0038*/ 	.byte	0x04, 0x17
        /*003a*/ 	.short	(.L_17 - .L_16)
.L_16:
        /*003c*/ 	.word	0x00000000
        /*0040*/ 	.short	0x0003
        /*0042*/ 	.short	0x0018
        /*0044*/ 	.byte	0x00, 0xf0, 0x11, 0x00


	//----- nvinfo : EIATTR_KPARAM_INFO
	.align		4
.L_17:
        /*0048*/ 	.byte	0x04, 0x17
        /*004a*/ 	.short	(.L_19 - .L_18)
.L_18:
        /*004c*/ 	.word	0x00000000
        /*0050*/ 	.short	0x0002
        /*0052*/ 	.short	0x0010
        /*0054*/ 	.byte	0x00, 0xf5, 0x21, 0x00


	//----- nvinfo : EIATTR_KPARAM_INFO
	.align		4
.L_19:
        /*0058*/ 	.byte	0x04, 0x17
        /*005a*/ 	.short	(.L_21 - .L_20)
.L_20:
        /*005c*/ 	.word	0x00000000
        /*0060*/ 	.short	0x0001
        /*0062*/ 	.short	0x0008
        /*0064*/ 	.byte	0x00, 0xf5, 0x21, 0x00


	//----- nvinfo : EIATTR_KPARAM_INFO
	.align		4
.L_21:
        /*0068*/ 	.byte	0x04, 0x17
        /*006a*/ 	.short	(.L_23 - .L_22)
.L_22:
        /*006c*/ 	.word	0x00000000
        /*0070*/ 	.short	0x0000
        /*0072*/ 	.short	0x0000
        /*0074*/ 	.byte	0x00, 0xf0, 0x11, 0x00


	//----- nvinfo : EIATTR_SPARSE_MMA_MASK
	.align		4
.L_23:
        /*0078*/ 	.byte	0x03, 0x50
        /*007a*/ 	.short	0x0000


	//----- nvinfo : EIATTR_MAXREG_COUNT
	.align		4
        /*007c*/ 	.byte	0x03, 0x1b
        /*007e*/ 	.short	0x00ff


	//----- nvinfo : EIATTR_MERCURY_ISA_VERSION
	.align		4
        /*0080*/ 	.byte	0x03, 0x5f
        /*0082*/ 	.short	0x0101


	//----- nvinfo : EIATTR_VRC_CTA_INIT_COUNT
	.align		4
        /*0084*/ 	.byte	0x02, 0x4a
	.zero		1
	.zero		1


	//----- nvinfo : EIATTR_EXIT_INSTR_OFFSETS
	.align		4
        /*0088*/ 	.byte	0x04, 0x1c
        /*008a*/ 	.short	(.L_25 - .L_24)


	//   ....[0]....
.L_24:
        /*008c*/ 	.word	0x00000070


	//   ....[1]....
        /*0090*/ 	.word	0x00000140


	//   ....[2]....
        /*0094*/ 	.word	0x000014d0


	//----- nvinfo : EIATTR_CRS_STACK_SIZE
	.align		4
.L_25:
        /*0098*/ 	.byte	0x04, 0x1e
        /*009a*/ 	.short	(.L_27 - .L_26)
.L_26:
        /*009c*/ 	.word	0x00000000


	//----- nvinfo : EIATTR_CBANK_PARAM_SIZE
	.align		4
.L_27:
        /*00a0*/ 	.byte	0x03, 0x19
        /*00a2*/ 	.short	0x0038


	//----- nvinfo : EIATTR_PARAM_CBANK
	.align		4
        /*00a4*/ 	.byte	0x04, 0x0a
        /*00a6*/ 	.short	(.L_29 - .L_28)
	.align		4
.L_28:
        /*00a8*/ 	.word	index@(.nv.constant0._Z6pnpolyiPKfS0_iS0_S0_Pi)
        /*00ac*/ 	.short	0x0380
        /*00ae*/ 	.short	0x0038


	//----- nvinfo : EIATTR_SW_WAR
	.align		4
.L_29:
        /*00b0*/ 	.byte	0x04, 0x36
        /*00b2*/ 	.short	(.L_31 - .L_30)
.L_30:
        /*00b4*/ 	.word	0x00000008
.L_31:


//--------------------- .nv.callgraph             --------------------------
	.section	.nv.callgraph,"",@"SHT_CUDA_CALLGRAPH"
	.align	4
	.sectionentsize	8
	.align		4
        /*0000*/ 	.word	0x00000000
	.align		4
        /*0004*/ 	.word	0xffffffff
	.align		4
        /*0008*/ 	.word	0x00000000
	.align		4
        /*000c*/ 	.word	0xfffffffe
	.align		4
        /*0010*/ 	.word	0x00000000
	.align		4
        /*0014*/ 	.word	0xfffffffd
	.align		4
        /*0018*/ 	.word	0x00000000
	.align		4
        /*001c*/ 	.word	0xfffffffc


//--------------------- .text._Z6pnpolyiPKfS0_iS0_S0_Pi --------------------------
	.section	.text._Z6pnpolyiPKfS0_iS0_S0_Pi,"ax",@progbits
	.align	128
        .global         _Z6pnpolyiPKfS0_iS0_S0_Pi
        .type           _Z6pnpolyiPKfS0_iS0_S0_Pi,@function
        .size           _Z6pnpolyiPKfS0_iS0_S0_Pi,(.L_x_54 - _Z6pnpolyiPKfS0_iS0_S0_Pi)
        .other          _Z6pnpolyiPKfS0_iS0_S0_Pi,@"STO_CUDA_ENTRY STV_DEFAULT"
_Z6pnpolyiPKfS0_iS0_S0_Pi:
.text._Z6pnpolyiPKfS0_iS0_S0_Pi:
[----:B------:R-:W-:Y:S01]  /*0000*/  LDC R1, c[0x0][0x37c] ;  /* 0x0000df00ff017b82 */ /* 0x000fe20000000800 */
[----:B------:R-:W0:Y:S07]  /*0010*/  S2R R9, SR_TID.X ;  /* 0x0000000000097919 */ /* 0x000e2e0000002100 */
[----:B------:R-:W0:Y:S01]  /*0020*/  S2UR UR4, SR_CTAID.X ;  /* 0x00000000000479c3 */ /* 0x000e220000002500 */
[----:B------:R-:W1:Y:S07]  /*0030*/  LDCU UR6, c[0x0][0x398] ;  /* 0x00007300ff0677ac */ /* 0x000e6e0008000800 */
[----:B------:R-:W0:Y:S02]  /*0040*/  LDC R8, c[0x0][0x360] ;  /* 0x0000d800ff087b82 */ /* 0x000e240000000800 */
[----:B0-----:R-:W-:-:S05]  /*0050*/  IMAD R9, R8, UR4, R9 ;  /* 0x0000000408097c24 */ /* 0x001fca000f8e0209 */
[----:B-1----:R-:W-:-:S13]  /*0060*/  ISETP.GE.AND P0, PT, R9, UR6, PT ;  /* 0x0000000609007c0c */ /* 0x002fda000bf06270 */
[----:B------:R-:W-:Y:S05]  /*0070*/  @P0 EXIT ;  /* 0x000000000000094d */ /* 0x000fea0003800000 */
[----:B------:R-:W0:Y:S01]  /*0080*/  LDCU UR4, c[0x0][0x380] ;  /* 0x00007000ff0477ac */ /* 0x000e220008000800 */
[----:B------:R-:W1:Y:S01]  /*0090*/  LDCU UR5, c[0x0][0x370] ;  /* 0x00006e00ff0577ac */ /* 0x000e620008000800 */
[----:B------:R-:W2:Y:S01]  /*00a0*/  LDCU.64 UR14, c[0x0][0x358] ;  /* 0x00006b00ff0e77ac */ /* 0x000ea20008000a00 */
[----:B0-----:R-:W-:Y:S01]  /*00b0*/  UISETP.GT.AND UP0, UPT, UR4, URZ, UPT ;  /* 0x000000ff0400728c */ /* 0x001fe2000bf04270 */
[----:B-1----:R-:W-:-:S08]  /*00c0*/  IMAD R8, R8, UR5, RZ ;  /* 0x0000000508087c24 */ /* 0x002fd0000f8e02ff */
[----:B--2---:R-:W-:Y:S05]  /*00d0*/  BRA.U UP0, `(.L_x_0) ;  /* 0x00000001001c7547 */ /* 0x004fea000b800000 */
[----:B------:R-:W0:Y:S02]  /*00e0*/  LDC.64 R4, c[0x0][0x3b0] ;  /* 0x0000ec00ff047b82 */ /* 0x000e240000000a00 */
.L_x_1:
[----:B0-----:R-:W-:-:S04]  /*00f0*/  IMAD.WIDE R2, R9, 0x4, R4 ;  /* 0x0000000409027825 */ /* 0x001fc800078e0204 */
[----:B------:R-:W-:Y:S01]  /*0100*/  IMAD.IADD R9, R8, 0x1, R9 ;  /* 0x0000000108097824 */ /* 0x000fe200078e0209 */
[----:B------:R1:W-:Y:S04]  /*0110*/  STG.E desc[UR14][R2.64], RZ ;  /* 0x000000ff02007986 */ /* 0x0003e8000c10190e */
[----:B------:R-:W-:-:S13]  /*0120*/  ISETP.GE.AND P0, PT, R9, UR6, PT ;  /* 0x0000000609007c0c */ /* 0x000fda000bf06270 */
[----:B-1----:R-:W-:Y:S05]  /*0130*/  @!P0 BRA `(.L_x_1) ;  /* 0xfffffffc00ec8947 */ /* 0x002fea000383ffff */
[----:B------:R-:W-:Y:S05]  /*0140*/  EXIT ;  /* 0x000000000000794d */ /* 0x000fea0003800000 */
.L_x_0:
[----:B------:R-:W0:Y:S01]  /*0150*/  LDCU.64 UR8, c[0x0][0x390] ;  /* 0x00007200ff0877ac */ /* 0x000e220008000a00 */
[----:B------:R-:W-:Y:S02]  /*0160*/  ULOP3.LUT UR13, UR4, 0x7ffffffc, URZ, 0xc0, !UPT ;  /* 0x7ffffffc040d7892 */ /* 0x000fe4000f8ec0ff */
[----:B------:R-:W-:Y:S02]  /*0170*/  ULOP3.LUT UR12, UR4, 0x3, URZ, 0xc0, !UPT ;  /* 0x00000003040c7892 */ /* 0x000fe4000f8ec0ff */
[----:B------:R-:W-:Y:S02]  /*0180*/  UIADD3 UR4, UPT, UPT, UR4, -0x1, URZ ;  /* 0xffffffff04047890 */ /* 0x000fe4000fffe0ff */
[----:B0-----:R-:W-:-:S04]  /*0190*/  UIADD3 UR7, UP0, UPT, UR8, 0x8, URZ ;  /* 0x0000000808077890 */ /* 0x001fc8000ff1e0ff */
[----:B------:R-:W-:Y:S02]  /*01a0*/  UIADD3.X UR8, UPT, UPT, URZ, UR9, URZ, UP0, !UPT ;  /* 0x00000009ff087290 */ /* 0x000fe400087fe4ff */
[----:B------:R-:W-:-:S12]  /*01b0*/  UIADD3 UR9, UPT, UPT, -UR13, URZ, URZ ;  /* 0x000000ff0d097290 */ /* 0x000fd8000fffe1ff */
.L_x_41:
[----:B0-----:R-:W0:Y:S01]  /*01c0*/  LDC.64 R2, c[0x0][0x3a8] ;  /* 0x0000ea00ff027b82 */ /* 0x001e220000000a00 */
[----:B-1----:R-:W1:Y:S07]  /*01d0*/  LDCU UR5, c[0x0][0x380] ;  /* 0x00007000ff0577ac */ /* 0x002e6e0008000800 */
[----:B------:R-:W2:Y:S01]  /*01e0*/  LDC.64 R18, c[0x0][0x3a0] ;  /* 0x0000e800ff127b82 */ /* 0x000ea20000000a00 */
[----:B0-----:R-:W-:-:S05]  /*01f0*/  IMAD.WIDE R2, R9, 0x4, R2 ;  /* 0x0000000409027825 */ /* 0x001fca00078e0202 */
[----:B-----5:R0:W5:Y:S01]  /*0200*/  LDG.E.CONSTANT R7, desc[UR14][R2.64] ;  /* 0x0000000e02077981 */ /* 0x020162000c1e9900 */
[----:B-1----:R-:W-:Y:S01]  /*0210*/  UISETP.GE.U32.AND UP0, UPT, UR5, 0x4, UPT ;  /* 0x000000040500788c */ /* 0x002fe2000bf06070 */
[----:B------:R-:W-:Y:S01]  /*0220*/  IMAD.MOV.U32 R6, RZ, RZ, RZ ;  /* 0x000000ffff067224 */ /* 0x000fe200078e00ff */
[----:B------:R-:W-:Y:S01]  /*0230*/  MOV R13, UR4 ;  /* 0x00000004000d7c02 */ /* 0x000fe20008000f00 */
[----:B------:R-:W-:Y:S02]  /*0240*/  IMAD.MOV.U32 R15, RZ, RZ, RZ ;  /* 0x000000ffff0f7224 */ /* 0x000fe400078e00ff */
[----:B--2---:R-:W-:-:S04]  /*0250*/  IMAD.WIDE R18, R9, 0x4, R18 ;  /* 0x0000000409127825 */ /* 0x004fc800078e0212 */
[----:B0-----:R-:W-:Y:S05]  /*0260*/  BRA.U !UP0, `(.L_x_2) ;  /* 0x0000000908907547 */ /* 0x001fea000b800000 */
[----:B------:R-:W0:Y:S01]  /*0270*/  LDCU.64 UR10, c[0x0][0x388] ;  /* 0x00007100ff0a77ac */ /* 0x000e220008000a00 */
[----:B------:R-:W1:Y:S01]  /*0280*/  LDC.64 R16, c[0x0][0x390] ;  /* 0x0000e400ff107b82 */ /* 0x000e620000000a00 */
[----:B------:R-:W-:Y:S01]  /*0290*/  IMAD.MOV.U32 R6, RZ, RZ, RZ ;  /* 0x000000ffff067224 */ /* 0x000fe200078e00ff */
[----:B------:R-:W-:Y:S01]  /*02a0*/  MOV R12, UR7 ;  /* 0x00000007000c7c02 */ /* 0x000fe20008000f00 */
[----:B------:R-:W-:Y:S01]  /*02b0*/  IMAD.U32 R13, RZ, RZ, UR8 ;  /* 0x00000008ff0d7e24 */ /* 0x000fe2000f8e00ff */
[----:B------:R-:W-:Y:S01]  /*02c0*/  MOV R11, UR4 ;  /* 0x00000004000b7c02 */ /* 0x000fe20008000f00 */
[----:B------:R-:W-:Y:S02]  /*02d0*/  IMAD.U32 R5, RZ, RZ, UR9 ;  /* 0x00000009ff057e24 */ /* 0x000fe4000f8e00ff */
[----:B------:R-:W-:Y:S01]  /*02e0*/  IMAD.MOV.U32 R4, RZ, RZ, RZ ;  /* 0x000000ffff047224 */ /* 0x000fe200078e00ff */
[----:B------:R-:W2:Y:S01]  /*02f0*/  LDC.64 R14, c[0x0][0x388] ;  /* 0x0000e200ff0e7b82 */ /* 0x000ea20000000a00 */
[----:B0-----:R-:W-:-:S04]  /*0300*/  UIADD3 UR5, UP0, UPT, UR10, 0x8, URZ ;  /* 0x000000080a057890 */ /* 0x001fc8000ff1e0ff */
[----:B------:R-:W-:Y:S02]  /*0310*/  UIADD3.X UR6, UPT, UPT, URZ, UR11, URZ, UP0, !UPT ;  /* 0x0000000bff067290 */ /* 0x000fe400087fe4ff */
[----:B------:R-:W-:-:S04]  /*0320*/  IMAD.U32 R28, RZ, RZ, UR5 ;  /* 0x00000005ff1c7e24 */ /* 0x000fc8000f8e00ff */
[----:B------:R-:W-:-:S07]  /*0330*/  MOV R29, UR6 ;  /* 0x00000006001d7c02 */ /* 0x000fce0008000f00 */
.L_x_22:
[----:B------:R-:W3:Y:S02]  /*0340*/  LDG.E.CONSTANT R24, desc[UR14][R12.64+-0x8] ;  /* 0xfffff80e0c187981 */ /* 0x000ee4000c1e9900 */
[----:B---3-5:R-:W-:-:S13]  /*0350*/  FSETP.GTU.AND P0, PT, R24, R7, PT ;  /* 0x000000071800720b */ /* 0x028fda0003f0c000 */
[----:B------:R-:W0:Y:S02]  /*0360*/  @P0 LDC.64 R2, c[0x0][0x390] ;  /* 0x0000e400ff020b82 */ /* 0x000e240000000a00 */
[----:B0-----:R-:W-:-:S05]  /*0370*/  @P0 IMAD.WIDE R2, R11, 0x4, R2 ;  /* 0x000000040b020825 */ /* 0x001fca00078e0202 */
[----:B------:R0:W5:Y:S01]  /*0380*/  @P0 LDG.E.CONSTANT R0, desc[UR14][R2.64] ;  /* 0x0000000e02000981 */ /* 0x000162000c1e9900 */
[----:B------:R-:W-:Y:S01]  /*0390*/  VIADD R5, R5, 0x4 ;  /* 0x0000000405057836 */ /* 0x000fe20000000000 */
[----:B------:R-:W-:Y:S04]  /*03a0*/  BSSY.RECONVERGENT B2, `(.L_x_3) ;  /* 0x0000026000027945 */ /* 0x000fe80003800200 */
[----:B------:R-:W-:Y:S01]  /*03b0*/  BSSY.RELIABLE B0, `(.L_x_4) ;  /* 0x000000b000007945 */ /* 0x000fe20003800100 */
[----:B------:R-:W-:-:S03]  /*03c0*/  ISETP.NE.AND P2, PT, R5, RZ, PT ;  /* 0x000000ff0500720c */ /* 0x000fc60003f45270 */
[----:B0-----:R-:W-:Y:S10]  /*03d0*/  @P0 BRA `(.L_x_5) ;  /* 0x0000000000100947 */ /* 0x001ff40003800000 */
[----:B-1----:R-:W-:-:S05]  /*03e0*/  IMAD.WIDE R2, R11, 0x4, R16 ;  /* 0x000000040b027825 */ /* 0x002fca00078e0210 */
[----:B-----5:R-:W3:Y:S02]  /*03f0*/  LDG.E.CONSTANT R0, desc[UR14][R2.64] ;  /* 0x0000000e02007981 */ /* 0x020ee4000c1e9900 */
[----:B---3--:R-:W-:-:S13]  /*0400*/  FSETP.GEU.AND P0, PT, R7, R0, PT ;  /* 0x000000000700720b */ /* 0x008fda0003f0e000 */
[----:B------:R-:W-:Y:S05]  /*0410*/  @!P0 BRA `(.L_x_6) ;  /* 0x0000000000108947 */ /* 0x000fea0003800000 */
.L_x_5:
[----:B------:R-:W-:-:S04]  /*0420*/  FSETP.GEU.AND P0, PT, R7, R24, PT ;  /* 0x000000180700720b */ /* 0x000fc80003f0e000 */
[----:B-----5:R-:W-:-:S13]  /*0430*/  FSETP.GTU.OR P0, PT, R0, R7, P0 ;  /* 0x000000070000720b */ /* 0x020fda000070c400 */
[----:B------:R-:W-:Y:S05]  /*0440*/  @P0 BREAK.RELIABLE B0 ;  /* 0x0000000000000942 */ /* 0x000fea0003800100 */
[----:B------:R-:W-:Y:S05]  /*0450*/  @P0 BRA `(.L_x_7) ;  /* 0x0000000000680947 */ /* 0x000fea0003800000 */
.L_x_6:
[----:B------:R-:W-:Y:S05]  /*0460*/  BSYNC.RELIABLE B0 ;  /* 0x0000000000007941 */ /* 0x000fea0003800100 */
.L_x_4:
[----:B--2---:R-:W-:Y:S01]  /*0470*/  IMAD.WIDE R10, R11, 0x4, R14 ;  /* 0x000000040b0a7825 */ /* 0x004fe200078e020e */
[----:B------:R-:W2:Y:S04]  /*0480*/  LDG.E.CONSTANT R2, desc[UR14][R28.64+-0x8] ;  /* 0xfffff80e1c027981 */ /* 0x000ea8000c1e9900 */
[----:B------:R0:W5:Y:S04]  /*0490*/  LDG.E.CONSTANT R25, desc[UR14][R18.64] ;  /* 0x0000000e12197981 */ /* 0x000168000c1e9900 */
[----:B------:R-:W2:Y:S01]  /*04a0*/  LDG.E.CONSTANT R11, desc[UR14][R10.64] ;  /* 0x0000000e0a0b7981 */ /* 0x000ea2000c1e9900 */
[----:B------:R-:W-:-:S04]  /*04b0*/  FADD R0, -R24, R0 ;  /* 0x0000000018007221 */ /* 0x000fc80000000100 */
[----:B------:R-:W3:Y:S01]  /*04c0*/  MUFU.RCP R21, R0 ;  /* 0x0000000000157308 */ /* 0x000ee20000001000 */
[----:B------:R-:W-:Y:S01]  /*04d0*/  FADD R20, R7, -R24 ;  /* 0x8000001807147221 */ /* 0x000fe20000000000 */
[----:B------:R-:W-:Y:S01]  /*04e0*/  BSSY.RECONVERGENT B3, `(.L_x_8) ;  /* 0x000000d000037945 */ /* 0x000fe20003800200 */
[----:B---3--:R-:W-:-:S04]  /*04f0*/  FFMA R22, -R0, R21, 1 ;  /* 0x3f80000000167423 */ /* 0x008fc80000000115 */
[----:B------:R-:W-:Y:S01]  /*0500*/  FFMA R22, R21, R22, R21 ;  /* 0x0000001615167223 */ /* 0x000fe20000000015 */
[----:B--2---:R-:W-:-:S04]  /*0510*/  FADD R3, R11, -R2 ;  /* 0x800000020b037221 */ /* 0x004fc80000000000 */
[----:B------:R-:W-:-:S04]  /*0520*/  FMUL R3, R3, R20 ;  /* 0x0000001403037220 */ /* 0x000fc80000400000 */
[----:B------:R-:W2:Y:S01]  /*0530*/  FCHK P0, R3, R0 ;  /* 0x0000000003007302 */ /* 0x000ea20000000000 */
[----:B------:R-:W-:-:S04]  /*0540*/  FFMA R21, R3, R22, RZ ;  /* 0x0000001603157223 */ /* 0x000fc800000000ff */
[----:B------:R-:W-:-:S04]  /*0550*/  FFMA R10, -R0, R21, R3 ;  /* 0x00000015000a7223 */ /* 0x000fc80000000103 */
[----:B------:R-:W-:Y:S01]  /*0560*/  FFMA R21, R22, R10, R21 ;  /* 0x0000000a16157223 */ /* 0x000fe20000000015 */
[----:B0-2---:R-:W-:Y:S06]  /*0570*/  @!P0 BRA `(.L_x_9) ;  /* 0x00000000000c8947 */ /* 0x005fec0003800000 */
[----:B------:R-:W-:-:S07]  /*0580*/  MOV R10, 0x5a0 ;  /* 0x000005a0000a7802 */ /* 0x000fce0000000f00 */
[----:B-1---5:R-:W-:Y:S05]  /*0590*/  CALL.REL.NOINC `($__internal_0_$__cuda_sm3x_div_rn_noftz_f32_slowpath) ;  /* 0x0000000c00d07944 */ /* 0x022fea0003c00000 */
[----:B------:R-:W-:-:S07]  /*05a0*/  IMAD.MOV.U32 R21, RZ, RZ, R0 ;  /* 0x000000ffff157224 */ /* 0x000fce00078e0000 */
.L_x_9:
[----:B------:R-:W-:Y:S05]  /*05b0*/  BSYNC.RECONVERGENT B3 ;  /* 0x0000000000037941 */ /* 0x000fea0003800200 */
.L_x_8:
[----:B------:R-:W-:-:S05]  /*05c0*/  FADD R2, R2, R21 ;  /* 0x0000001502027221 */ /* 0x000fca0000000000 */
[----:B-----5:R-:W-:-:S13]  /*05d0*/  FSETP.GEU.AND P0, PT, R25, R2, PT ;  /* 0x000000021900720b */ /* 0x020fda0003f0e000 */
[----:B------:R-:W-:-:S04]  /*05e0*/  @!P0 ISETP.NE.AND P1, PT, R6, RZ, PT ;  /* 0x000000ff0600820c */ /* 0x000fc80003f25270 */
[----:B------:R-:W-:-:S09]  /*05f0*/  @!P0 SEL R6, RZ, 0x1, P1 ;  /* 0x00000001ff068807 */ /* 0x000fd20000800000 */
.L_x_7:
[----:B------:R-:W-:Y:S05]  /*0600*/  BSYNC.RECONVERGENT B2 ;  /* 0x0000000000027941 */ /* 0x000fea0003800200 */
.L_x_3:
[----:B------:R-:W3:Y:S01]  /*0610*/  LDG.E.CONSTANT R2, desc[UR14][R12.64+-0x4] ;  /* 0xfffffc0e0c027981 */ /* 0x000ee2000c1e9900 */
[C---:B------:R-:W-:Y:S01]  /*0620*/  FSETP.GEU.AND P1, PT, R7.reuse, R24, PT ;  /* 0x000000180700720b */ /* 0x040fe20003f2e000 */
[----:B------:R-:W-:Y:S01]  /*0630*/  BSSY.RECONVERGENT B2, `(.L_x_10) ;  /* 0x000001d000027945 */ /* 0x000fe20003800200 */
[----:B---3--:R-:W-:Y:S02]  /*0640*/  FSETP.GEU.AND P0, PT, R7, R2, PT ;  /* 0x000000020700720b */ /* 0x008fe40003f0e000 */
[-C--:B------:R-:W-:Y:S02]  /*0650*/  FSETP.LE.AND P1, PT, R2, R7.reuse, !P1 ;  /* 0x000000070200720b */ /* 0x080fe40004f23000 */
[----:B------:R-:W-:-:S13]  /*0660*/  FSETP.GTU.OR P0, PT, R24, R7, P0 ;  /* 0x000000071800720b */ /* 0x000fda000070c400 */
[----:B------:R-:W-:Y:S05]  /*0670*/  @P0 BRA !P1, `(.L_x_11) ;  /* 0x0000000000600947 */ /* 0x000fea0004800000 */
[----:B------:R-:W3:Y:S04]  /*0680*/  LDG.E.CONSTANT R20, desc[UR14][R28.64+-0x8] ;  /* 0xfffff80e1c147981 */ /* 0x000ee8000c1e9900 */
[----:B------:R-:W3:Y:S04]  /*0690*/  LDG.E.CONSTANT R25, desc[UR14][R28.64+-0x4] ;  /* 0xfffffc0e1c197981 */ /* 0x000ee8000c1e9900 */
[----:B------:R0:W5:Y:S01]  /*06a0*/  LDG.E.CONSTANT R26, desc[UR14][R18.64] ;  /* 0x0000000e121a7981 */ /* 0x000162000c1e9900 */
[--C-:B------:R-:W-:Y:S01]  /*06b0*/  FADD R0, R24, -R2.reuse ;  /* 0x8000000218007221 */ /* 0x100fe20000000000 */
[----:B------:R-:W-:Y:S01]  /*06c0*/  FADD R10, R7, -R2 ;  /* 0x80000002070a7221 */ /* 0x000fe20000000000 */
[----:B------:R-:W-:Y:S02]  /*06d0*/  BSSY.RECONVERGENT B3, `(.L_x_12) ;  /* 0x000000e000037945 */ /* 0x000fe40003800200 */
[----:B------:R-:W4:Y:S01]  /*06e0*/  MUFU.RCP R11, R0 ;  /* 0x00000000000b7308 */ /* 0x000f220000001000 */
[----:B---3--:R-:W-:Y:S01]  /*06f0*/  FADD R3, -R25, R20 ;  /* 0x0000001419037221 */ /* 0x008fe20000000100 */
[----:B----4-:R-:W-:-:S03]  /*0700*/  FFMA R20, -R0, R11, 1 ;  /* 0x3f80000000147423 */ /* 0x010fc6000000010b */
[----:B------:R-:W-:Y:S01]  /*0710*/  FMUL R3, R3, R10 ;  /* 0x0000000a03037220 */ /* 0x000fe20000400000 */
[----:B------:R-:W-:-:S03]  /*0720*/  FFMA R20, R11, R20, R11 ;  /* 0x000000140b147223 */ /* 0x000fc6000000000b */
[----:B------:R-:W3:Y:S01]  /*0730*/  FCHK P0, R3, R0 ;  /* 0x0000000003007302 */ /* 0x000ee20000000000 */
[----:B------:R-:W-:-:S04]  /*0740*/  FFMA R11, R3, R20, RZ ;  /* 0x00000014030b7223 */ /* 0x000fc800000000ff */
[----:B------:R-:W-:-:S04]  /*0750*/  FFMA R10, -R0, R11, R3 ;  /* 0x0000000b000a7223 */ /* 0x000fc80000000103 */
[----:B------:R-:W-:Y:S01]  /*0760*/  FFMA R10, R20, R10, R11 ;  /* 0x0000000a140a7223 */ /* 0x000fe2000000000b */
[----:B0--3--:R-:W-:Y:S06]  /*0770*/  @!P0 BRA `(.L_x_13) ;  /* 0x00000000000c8947 */ /* 0x009fec0003800000 */
[----:B------:R-:W-:-:S07]  /*0780*/  MOV R10, 0x7a0 ;  /* 0x000007a0000a7802 */ /* 0x000fce0000000f00 */
[----:B-12--5:R-:W-:Y:S05]  /*0790*/  CALL.REL.NOINC `($__internal_0_$__cuda_sm3x_div_rn_noftz_f32_slowpath) ;  /* 0x0000000c00507944 */ /* 0x026fea0003c00000 */
[----:B------:R-:W-:-:S07]  /*07a0*/  MOV R10, R0 ;  /* 0x00000000000a7202 */ /* 0x000fce0000000f00 */
.L_x_13:
[----:B------:R-:W-:Y:S05]  /*07b0*/  BSYNC.RECONVERGENT B3 ;  /* 0x0000000000037941 */ /* 0x000fea0003800200 */
.L_x_12:
[----:B------:R-:W-:-:S05]  /*07c0*/  FADD R25, R25, R10 ;  /* 0x0000000a19197221 */ /* 0x000fca0000000000 */
[----:B-----5:R-:W-:-:S13]  /*07d0*/  FSETP.GEU.AND P0, PT, R26, R25, PT ;  /* 0x000000191a00720b */ /* 0x020fda0003f0e000 */
[----:B------:R-:W-:-:S04]  /*07e0*/  @!P0 ISETP.NE.AND P1, PT, R6, RZ, PT ;  /* 0x000000ff0600820c */ /* 0x000fc80003f25270 */
[----:B------:R-:W-:-:S09]  /*07f0*/  @!P0 SEL R6, RZ, 0x1, P1 ;  /* 0x00000001ff068807 */ /* 0x000fd20000800000 */
.L_x_11:
[----:B------:R-:W-:Y:S05]  /*0800*/  BSYNC.RECONVERGENT B2 ;  /* 0x0000000000027941 */ /* 0x000fea0003800200 */
.L_x_10:
        /* <DEDUP_REMOVED lines=25> */
[----:B------:R-:W-:-:S07]  /*09a0*/  IMAD.MOV.U32 R2, RZ, RZ, R0 ;  /* 0x000000ffff027224 */ /* 0x000fce00078e0000 */
.L_x_17:
[----:B------:R-:W-:Y:S05]  /*09b0*/  BSYNC.RECONVERGENT B3 ;  /* 0x0000000000037941 */ /* 0x000fea0003800200 */
.L_x_16:
[----:B------:R-:W-:-:S05]  /*09c0*/  FADD R25, R25, R2 ;  /* 0x0000000219197221 */ /* 0x000fca0000000000 */
[----:B-----5:R-:W-:-:S13]  /*09d0*/  FSETP.GEU.AND P0, PT, R26, R25, PT ;  /* 0x000000191a00720b */ /* 0x020fda0003f0e000 */
[----:B------:R-:W-:-:S04]  /*09e0*/  @!P0 ISETP.NE.AND P1, PT, R6, RZ, PT ;  /* 0x000000ff0600820c */ /* 0x000fc80003f25270 */
[----:B------:R-:W-:-:S09]  /*09f0*/  @!P0 SEL R6, RZ, 0x1, P1 ;  /* 0x00000001ff068807 */ /* 0x000fd20000800000 */
.L_x_15:
[----:B------:R-:W-:Y:S05]  /*0a00*/  BSYNC.RECONVERGENT B2 ;  /* 0x0000000000027941 */ /* 0x000fea0003800200 */
.L_x_14:
        /* <DEDUP_REMOVED lines=26> */
.L_x_21:
[----:B------:R-:W-:Y:S05]  /*0bb0*/  BSYNC.RECONVERGENT B3 ;  /* 0x0000000000037941 */ /* 0x000fea0003800200 */
.L_x_20:
[----:B------:R-:W-:-:S05]  /*0bc0*/  FADD R25, R25, R10 ;  /* 0x0000000a19197221 */ /* 0x000fca0000000000 */
[----:B-----5:R-:W-:-:S13]  /*0bd0*/  FSETP.GEU.AND P0, PT, R2, R25, PT ;  /* 0x000000190200720b */ /* 0x020fda0003f0e000 */
[----:B------:R-:W-:-:S04]  /*0be0*/  @!P0 ISETP.NE.AND P1, PT, R6, RZ, PT ;  /* 0x000000ff0600820c */ /* 0x000fc80003f25270 */
[----:B------:R-:W-:-:S09]  /*0bf0*/  @!P0 SEL R6, RZ, 0x1, P1 ;  /* 0x00000001ff068807 */ /* 0x000fd20000800000 */
.L_x_19:
[----:B------:R-:W-:Y:S05]  /*0c00*/  BSYNC.RECONVERGENT B2 ;  /* 0x0000000000027941 */ /* 0x000fea0003800200 */
.L_x_18:
[----:B------:R-:W-:Y:S02]  /*0c10*/  IADD3 R12, P0, PT, R12, 0x10, RZ ;  /* 0x000000100c0c7810 */ /* 0x000fe40007f1e0ff */
[----:B------:R-:W-:Y:S02]  /*0c20*/  IADD3 R28, P1, PT, R28, 0x10, RZ ;  /* 0x000000101c1c7810 */ /* 0x000fe40007f3e0ff */
[C---:B------:R-:W-:Y:S01]  /*0c30*/  IADD3 R0, PT, PT, R4.reuse, 0x4, RZ ;  /* 0x0000000404007810 */ /* 0x040fe20007ffe0ff */
[----:B------:R-:W-:Y:S01]  /*0c40*/  IMAD.X R13, RZ, RZ, R13, P0 ;  /* 0x000000ffff0d7224 */ /* 0x000fe200000e060d */
[----:B------:R-:W-:Y:S01]  /*0c50*/  IADD3 R11, PT, PT, R4, 0x3, RZ ;  /* 0x00000003040b7810 */ /* 0x000fe20007ffe0ff */
[----:B------:R-:W-:Y:S02]  /*0c60*/  IMAD.X R29, RZ, RZ, R29, P1 ;  /* 0x000000ffff1d7224 */ /* 0x000fe400008e061d */
[----:B------:R-:W-:Y:S01]  /*0c70*/  IMAD.MOV.U32 R4, RZ, RZ, R0 ;  /* 0x000000ffff047224 */ /* 0x000fe200078e0000 */
[----:B------:R-:W-:Y:S06]  /*0c80*/  @P2 BRA `(.L_x_22) ;  /* 0xfffffff400ac2947 */ /* 0x000fec000383ffff */
[----:B------:R-:W-:Y:S01]  /*0c90*/  VIADD R13, R4, 0xffffffff ;  /* 0xffffffff040d7836 */ /* 0x000fe20000000000 */
[----:B--2---:R-:W-:-:S07]  /*0ca0*/  MOV R15, UR13 ;  /* 0x0000000d000f7c02 */ /* 0x004fce0008000f00 */
.L_x_2:
[----:B------:R-:W-:Y:S01]  /*0cb0*/  UISETP.NE.AND UP0, UPT, UR12, URZ, UPT ;  /* 0x000000ff0c00728c */ /* 0x000fe2000bf05270 */
[----:B------:R-:W-:-:S08]  /*0cc0*/  IMAD.MOV.U32 R5, RZ, RZ, R6 ;  /* 0x000000ffff057224 */ /* 0x000fd000078e0006 */
[----:B------:R-:W-:Y:S05]  /*0cd0*/  BRA.U !UP0, `(.L_x_23) ;  /* 0x0000000508e07547 */ /* 0x000fea000b800000 */
[----:B------:R-:W1:Y:S08]  /*0ce0*/  LDC.64 R10, c[0x0][0x390] ;  /* 0x0000e400ff0a7b82 */ /* 0x000e700000000a00 */
[----:B------:R-:W0:Y:S01]  /*0cf0*/  LDC.64 R2, c[0x0][0x388] ;  /* 0x0000e200ff027b82 */ /* 0x000e220000000a00 */
[----:B-1----:R-:W-:-:S05]  /*0d00*/  IMAD.WIDE.U32 R16, R15, 0x4, R10 ;  /* 0x000000040f107825 */ /* 0x002fca00078e000a */
[----:B------:R-:W2:Y:S01]  /*0d10*/  LDG.E.CONSTANT R12, desc[UR14][R16.64] ;  /* 0x0000000e100c7981 */ /* 0x000ea2000c1e9900 */
[----:B------:R-:W-:Y:S04]  /*0d20*/  BSSY.RECONVERGENT B2, `(.L_x_24) ;  /* 0x000002a000027945 */ /* 0x000fe80003800200 */
[----:B------:R-:W-:Y:S01]  /*0d30*/  BSSY.RELIABLE B0, `(.L_x_25) ;  /* 0x000000f000007945 */ /* 0x000fe20003800100 */
[----:B0-----:R-:W-:Y:S01]  /*0d40*/  IMAD.WIDE.U32 R14, R15, 0x4, R2 ;  /* 0x000000040f0e7825 */ /* 0x001fe200078e0002 */
[----:B--2--5:R-:W-:-:S13]  /*0d50*/  FSETP.GTU.AND P0, PT, R12, R7, PT ;  /* 0x000000070c00720b */ /* 0x024fda0003f0c000 */
[----:B------:R-:W-:Y:S05]  /*0d60*/  @!P0 BRA `(.L_x_26) ;  /* 0x00000000000c8947 */ /* 0x000fea0003800000 */
[----:B------:R-:W-:-:S05]  /*0d70*/  IMAD.WIDE R10, R13, 0x4, R10 ;  /* 0x000000040d0a7825 */ /* 0x000fca00078e020a */
[----:B------:R0:W5:Y:S01]  /*0d80*/  LDG.E.CONSTANT R0, desc[UR14][R10.64] ;  /* 0x0000000e0a007981 */ /* 0x000162000c1e9900 */
[----:B------:R-:W-:Y:S05]  /*0d90*/  BRA `(.L_x_27) ;  /* 0x0000000000107947 */ /* 0x000fea0003800000 */
.L_x_26:
[----:B------:R-:W-:-:S05]  /*0da0*/  IMAD.WIDE R10, R13, 0x4, R10 ;  /* 0x000000040d0a7825 */ /* 0x000fca00078e020a */
[----:B------:R-:W2:Y:S02]  /*0db0*/  LDG.E.CONSTANT R0, desc[UR14][R10.64] ;  /* 0x0000000e0a007981 */ /* 0x000ea4000c1e9900 */
[----:B--2---:R-:W-:-:S13]  /*0dc0*/  FSETP.GEU.AND P0, PT, R7, R0, PT ;  /* 0x000000000700720b */ /* 0x004fda0003f0e000 */
[----:B------:R-:W-:Y:S05]  /*0dd0*/  @!P0 BRA `(.L_x_28) ;  /* 0x0000000000108947 */ /* 0x000fea0003800000 */
.L_x_27:
[----:B------:R-:W-:-:S04]  /*0de0*/  FSETP.GEU.AND P0, PT, R7, R12, PT ;  /* 0x0000000c0700720b */ /* 0x000fc80003f0e000 */
[----:B-----5:R-:W-:-:S13]  /*0df0*/  FSETP.GTU.OR P0, PT, R0, R7, P0 ;  /* 0x000000070000720b */ /* 0x020fda000070c400 */
[----:B------:R-:W-:Y:S05]  /*0e00*/  @P0 BREAK.RELIABLE B0 ;  /* 0x0000000000000942 */ /* 0x000fea0003800100 */
[----:B------:R-:W-:Y:S05]  /*0e10*/  @P0 BRA `(.L_x_29) ;  /* 0x0000000000680947 */ /* 0x000fea0003800000 */
.L_x_28:
[----:B------:R-:W-:Y:S05]  /*0e20*/  BSYNC.RELIABLE B0 ;  /* 0x0000000000007941 */ /* 0x000fea0003800100 */
.L_x_25:
[----:B0-----:R-:W-:Y:S01]  /*0e30*/  IMAD.WIDE R10, R13, 0x4, R2 ;  /* 0x000000040d0a7825 */ /* 0x001fe200078e0202 */
[----:B------:R-:W2:Y:S04]  /*0e40*/  LDG.E.CONSTANT R4, desc[UR14][R14.64] ;  /* 0x0000000e0e047981 */ /* 0x000ea8000c1e9900 */
[----:B------:R0:W5:Y:S04]  /*0e50*/  LDG.E.CONSTANT R2, desc[UR14][R18.64] ;  /* 0x0000000e12027981 */ /* 0x000168000c1e9900 */
[----:B------:R-:W2:Y:S01]  /*0e60*/  LDG.E.CONSTANT R11, desc[UR14][R10.64] ;  /* 0x0000000e0a0b7981 */ /* 0x000ea2000c1e9900 */
[----:B------:R-:W-:-:S04]  /*0e70*/  FADD R20, -R12, R0 ;  /* 0x000000000c147221 */ /* 0x000fc80000000100 */
[----:B------:R-:W1:Y:S01]  /*0e80*/  MUFU.RCP R6, R20 ;  /* 0x0000001400067308 */ /* 0x000e620000001000 */
[----:B------:R-:W-:Y:S01]  /*0e90*/  FADD R0, R7, -R12 ;  /* 0x8000000c07007221 */ /* 0x000fe20000000000 */
[----:B------:R-:W-:Y:S01]  /*0ea0*/  BSSY.RECONVERGENT B3, `(.L_x_30) ;  /* 0x000000d000037945 */ /* 0x000fe20003800200 */
[----:B-1----:R-:W-:-:S04]  /*0eb0*/  FFMA R13, -R20, R6, 1 ;  /* 0x3f800000140d7423 */ /* 0x002fc80000000106 */
[----:B------:R-:W-:Y:S01]  /*0ec0*/  FFMA R6, R6, R13, R6 ;  /* 0x0000000d06067223 */ /* 0x000fe20000000006 */
[----:B--2---:R-:W-:-:S04]  /*0ed0*/  FADD R3, R11, -R4 ;  /* 0x800000040b037221 */ /* 0x004fc80000000000 */
[----:B------:R-:W-:-:S04]  /*0ee0*/  FMUL R3, R3, R0 ;  /* 0x0000000003037220 */ /* 0x000fc80000400000 */
[----:B------:R-:W1:Y:S01]  /*0ef0*/  FCHK P0, R3, R20 ;  /* 0x0000001403007302 */ /* 0x000e620000000000 */
[----:B------:R-:W-:-:S04]  /*0f00*/  FFMA R13, R3, R6, RZ ;  /* 0x00000006030d7223 */ /* 0x000fc800000000ff */
[----:B------:R-:W-:-:S04]  /*0f10*/  FFMA R0, -R20, R13, R3 ;  /* 0x0000000d14007223 */ /* 0x000fc80000000103 */
[----:B------:R-:W-:Y:S01]  /*0f20*/  FFMA R0, R6, R0, R13 ;  /* 0x0000000006007223 */ /* 0x000fe2000000000d */
[----:B01----:R-:W-:Y:S06]  /*0f30*/  @!P0 BRA `(.L_x_31) ;  /* 0x00000000000c8947 */ /* 0x003fec0003800000 */
[----:B------:R-:W-:Y:S01]  /*0f40*/  IMAD.MOV.U32 R0, RZ, RZ, R20 ;  /* 0x000000ffff007224 */ /* 0x000fe200078e0014 */
[----:B------:R-:W-:-:S07]  /*0f50*/  MOV R10, 0xf70 ;  /* 0x00000f70000a7802 */ /* 0x000fce0000000f00 */
[----:B-----5:R-:W-:Y:S05]  /*0f60*/  CALL.REL.NOINC `($__internal_0_$__cuda_sm3x_div_rn_noftz_f32_slowpath) ;  /* 0x00000004005c7944 */ /* 0x020fea0003c00000 */
.L_x_31:
[----:B------:R-:W-:Y:S05]  /*0f70*/  BSYNC.RECONVERGENT B3 ;  /* 0x0000000000037941 */ /* 0x000fea0003800200 */
.L_x_30:
[----:B------:R-:W-:-:S05]  /*0f80*/  FADD R3, R4, R0 ;  /* 0x0000000004037221 */ /* 0x000fca0000000000 */
[----:B-----5:R-:W-:-:S13]  /*0f90*/  FSETP.GEU.AND P0, PT, R2, R3, PT ;  /* 0x000000030200720b */ /* 0x020fda0003f0e000 */
[----:B------:R-:W-:-:S04]  /*0fa0*/  @!P0 ISETP.NE.AND P1, PT, R5, RZ, PT ;  /* 0x000000ff0500820c */ /* 0x000fc80003f25270 */
[----:B------:R-:W-:-:S09]  /*0fb0*/  @!P0 SEL R5, RZ, 0x1, P1 ;  /* 0x00000001ff058807 */ /* 0x000fd20000800000 */
.L_x_29:
[----:B------:R-:W-:Y:S05]  /*0fc0*/  BSYNC.RECONVERGENT B2 ;  /* 0x0000000000027941 */ /* 0x000fea0003800200 */
.L_x_24:
[----:B------:R-:W-:Y:S01]  /*0fd0*/  UISETP.NE.AND UP0, UPT, UR12, 0x1, UPT ;  /* 0x000000010c00788c */ /* 0x000fe2000bf05270 */
[----:B------:R-:W-:Y:S08]  /*0fe0*/  BSSY.RECONVERGENT B2, `(.L_x_23) ;  /* 0x0000047000027945 */ /* 0x000ff00003800200 */
[----:B------:R-:W-:Y:S05]  /*0ff0*/  BRA.U !UP0, `(.L_x_32) ;  /* 0x0000000508147547 */ /* 0x000fea000b800000 */
[----:B------:R-:W2:Y:S01]  /*1000*/  LDG.E.CONSTANT R6, desc[UR14][R16.64+0x4] ;  /* 0x0000040e10067981 */ /* 0x000ea2000c1e9900 */
[C---:B------:R-:W-:Y:S01]  /*1010*/  FSETP.GEU.AND P0, PT, R7.reuse, R12, PT ;  /* 0x0000000c0700720b */ /* 0x040fe20003f0e000 */
[----:B------:R-:W-:Y:S01]  /*1020*/  BSSY.RECONVERGENT B3, `(.L_x_33) ;  /* 0x000001e000037945 */ /* 0x000fe20003800200 */
[----:B--2---:R-:W-:Y:S02]  /*1030*/  FSETP.GEU.AND P1, PT, R7, R6, PT ;  /* 0x000000060700720b */ /* 0x004fe40003f2e000 */
[-C--:B------:R-:W-:Y:S02]  /*1040*/  FSETP.LE.AND P0, PT, R6, R7.reuse, !P0 ;  /* 0x000000070600720b */ /* 0x080fe40004703000 */
[----:B------:R-:W-:-:S04]  /*1050*/  FSETP.LE.AND P1, PT, R12, R7, !P1 ;  /* 0x000000070c00720b */ /* 0x000fc80004f23000 */
[----:B------:R-:W-:-:S13]  /*1060*/  PLOP3.LUT P0, PT, P0, P1, PT, 0xf8, 0x8f ;  /* 0x00000000008f781c */ /* 0x000fda0000703f70 */
[----:B------:R-:W-:Y:S05]  /*1070*/  @!P0 BRA `(.L_x_34) ;  /* 0x0000000000608947 */ /* 0x000fea0003800000 */
[----:B------:R-:W2:Y:S04]  /*1080*/  LDG.E.CONSTANT R3, desc[UR14][R14.64] ;  /* 0x0000000e0e037981 */ /* 0x000ea8000c1e9900 */
[----:B------:R-:W2:Y:S04]  /*1090*/  LDG.E.CONSTANT R4, desc[UR14][R14.64+0x4] ;  /* 0x0000040e0e047981 */ /* 0x000ea8000c1e9900 */
[----:B------:R1:W5:Y:S01]  /*10a0*/  LDG.E.CONSTANT R2, desc[UR14][R18.64] ;  /* 0x0000000e12027981 */ /* 0x000362000c1e9900 */
[--C-:B------:R-:W-:Y:S01]  /*10b0*/  FADD R12, R12, -R6.reuse ;  /* 0x800000060c0c7221 */ /* 0x100fe20000000000 */
[----:B------:R-:W-:Y:S01]  /*10c0*/  FADD R0, R7, -R6 ;  /* 0x8000000607007221 */ /* 0x000fe20000000000 */
[----:B------:R-:W-:Y:S02]  /*10d0*/  BSSY.RECONVERGENT B4, `(.L_x_35) ;  /* 0x000000e000047945 */ /* 0x000fe40003800200 */
[----:B0-----:R-:W0:Y:S02]  /*10e0*/  MUFU.RCP R10, R12 ;  /* 0x0000000c000a7308 */ /* 0x001e240000001000 */
[----:B0-----:R-:W-:-:S04]  /*10f0*/  FFMA R11, -R12, R10, 1 ;  /* 0x3f8000000c0b7423 */ /* 0x001fc8000000010a */
[----:B------:R-:W-:Y:S01]  /*1100*/  FFMA R10, R10, R11, R10 ;  /* 0x0000000b0a0a7223 */ /* 0x000fe2000000000a */
[----:B--2---:R-:W-:-:S04]  /*1110*/  FADD R3, -R4, R3 ;  /* 0x0000000304037221 */ /* 0x004fc80000000100 */
[----:B------:R-:W-:-:S04]  /*1120*/  FMUL R3, R3, R0 ;  /* 0x0000000003037220 */ /* 0x000fc80000400000 */
[----:B------:R-:W0:Y:S01]  /*1130*/  FCHK P0, R3, R12 ;  /* 0x0000000c03007302 */ /* 0x000e220000000000 */
[----:B------:R-:W-:-:S04]  /*1140*/  FFMA R11, R3, R10, RZ ;  /* 0x0000000a030b7223 */ /* 0x000fc800000000ff */
[----:B------:R-:W-:-:S04]  /*1150*/  FFMA R0, -R12, R11, R3 ;  /* 0x0000000b0c007223 */ /* 0x000fc80000000103 */
[----:B------:R-:W-:Y:S01]  /*1160*/  FFMA R0, R10, R0, R11 ;  /* 0x000000000a007223 */ /* 0x000fe2000000000b */
[----:B01----:R-:W-:Y:S06]  /*1170*/  @!P0 BRA `(.L_x_36) ;  /* 0x00000000000c8947 */ /* 0x003fec0003800000 */
[----:B------:R-:W-:Y:S02]  /*1180*/  MOV R0, R12 ;  /* 0x0000000c00007202 */ /* 0x000fe40000000f00 */
[----:B------:R-:W-:-:S07]  /*1190*/  MOV R10, 0x11b0 ;  /* 0x000011b0000a7802 */ /* 0x000fce0000000f00 */
[----:B-----5:R-:W-:Y:S05]  /*11a0*/  CALL.REL.NOINC `($__internal_0_$__cuda_sm3x_div_rn_noftz_f32_slowpath) ;  /* 0x0000000000cc7944 */ /* 0x020fea0003c00000 */
.L_x_36:
[----:B------:R-:W-:Y:S05]  /*11b0*/  BSYNC.RECONVERGENT B4 ;  /* 0x0000000000047941 */ /* 0x000fea0003800200 */
.L_x_35:
[----:B------:R-:W-:-:S05]  /*11c0*/  FADD R3, R4, R0 ;  /* 0x0000000004037221 */ /* 0x000fca0000000000 */
[----:B-----5:R-:W-:-:S13]  /*11d0*/  FSETP.GEU.AND P0, PT, R2, R3, PT ;  /* 0x000000030200720b */ /* 0x020fda0003f0e000 */
[----:B------:R-:W-:-:S04]  /*11e0*/  @!P0 ISETP.NE.AND P1, PT, R5, RZ, PT ;  /* 0x000000ff0500820c */ /* 0x000fc80003f25270 */
[----:B------:R-:W-:-:S09]  /*11f0*/  @!P0 SEL R5, RZ, 0x1, P1 ;  /* 0x00000001ff058807 */ /* 0x000fd20000800000 */
.L_x_34:
[----:B------:R-:W-:Y:S05]  /*1200*/  BSYNC.RECONVERGENT B3 ;  /* 0x0000000000037941 */ /* 0x000fea0003800200 */
.L_x_33:
[----:B------:R-:W-:-:S09]  /*1210*/  UISETP.NE.AND UP0, UPT, UR12, 0x2, UPT ;  /* 0x000000020c00788c */ /* 0x000fd2000bf05270 */
[----:B------:R-:W-:Y:S05]  /*1220*/  BRA.U !UP0, `(.L_x_32) ;  /* 0x0000000108887547 */ /* 0x000fea000b800000 */
[----:B------:R-:W2:Y:S01]  /*1230*/  LDG.E.CONSTANT R0, desc[UR14][R16.64+0x8] ;  /* 0x0000080e10007981 */ /* 0x000ea2000c1e9900 */
[----:B------:R-:W-:Y:S01]  /*1240*/  FSETP.GEU.AND P0, PT, R7, R6, PT ;  /* 0x000000060700720b */ /* 0x000fe20003f0e000 */
[----:B------:R-:W-:Y:S01]  /*1250*/  BSSY.RELIABLE B0, `(.L_x_37) ;  /* 0x0000007000007945 */ /* 0x000fe20003800100 */
[----:B--2---:R-:W-:-:S13]  /*1260*/  FSETP.LE.AND P1, PT, R0, R7, PT ;  /* 0x000000070000720b */ /* 0x004fda0003f23000 */
[----:B------:R-:W-:Y:S05]  /*1270*/  @!P0 BRA P1, `(.L_x_38) ;  /* 0x0000000000108947 */ /* 0x000fea0000800000 */
[----:B------:R-:W-:-:S04]  /*1280*/  FSETP.GEU.AND P0, PT, R7, R0, PT ;  /* 0x000000000700720b */ /* 0x000fc80003f0e000 */
[----:B------:R-:W-:-:S13]  /*1290*/  FSETP.GTU.OR P0, PT, R6, R7, P0 ;  /* 0x000000070600720b */ /* 0x000fda000070c400 */
[----:B------:R-:W-:Y:S05]  /*12a0*/  @P0 BREAK.RELIABLE B0 ;  /* 0x0000000000000942 */ /* 0x000fea0003800100 */
[----:B------:R-:W-:Y:S05]  /*12b0*/  @P0 BRA `(.L_x_32) ;  /* 0x0000000000640947 */ /* 0x000fea0003800000 */
.L_x_38:
[----:B------:R-:W-:Y:S05]  /*12c0*/  BSYNC.RELIABLE B0 ;  /* 0x0000000000007941 */ /* 0x000fea0003800100 */
.L_x_37:
[----:B------:R-:W2:Y:S04]  /*12d0*/  LDG.E.CONSTANT R3, desc[UR14][R14.64+0x4] ;  /* 0x0000040e0e037981 */ /* 0x000ea8000c1e9900 */
[----:B------:R-:W2:Y:S04]  /*12e0*/  LDG.E.CONSTANT R2, desc[UR14][R14.64+0x8] ;  /* 0x0000080e0e027981 */ /* 0x000ea8000c1e9900 */
[----:B------:R1:W5:Y:S01]  /*12f0*/  LDG.E.CONSTANT R18, desc[UR14][R18.64] ;  /* 0x0000000e12127981 */ /* 0x000362000c1e9900 */
[--C-:B------:R-:W-:Y:S01]  /*1300*/  FADD R6, R6, -R0.reuse ;  /* 0x8000000006067221 */ /* 0x100fe20000000000 */
[----:B------:R-:W-:Y:S01]  /*1310*/  FADD R0, R7, -R0 ;  /* 0x8000000007007221 */ /* 0x000fe20000000000 */
[----:B------:R-:W-:Y:S02]  /*1320*/  BSSY.RECONVERGENT B3, `(.L_x_39) ;  /* 0x000000e000037945 */ /* 0x000fe40003800200 */
[----:B------:R-:W3:Y:S02]  /*1330*/  MUFU.RCP R4, R6 ;  /* 0x0000000600047308 */ /* 0x000ee40000001000 */
[----:B---3--:R-:W-:-:S04]  /*1340*/  FFMA R7, -R6, R4, 1 ;  /* 0x3f80000006077423 */ /* 0x008fc80000000104 */
[----:B------:R-:W-:Y:S01]  /*1350*/  FFMA R4, R4, R7, R4 ;  /* 0x0000000704047223 */ /* 0x000fe20000000004 */
[----:B--2---:R-:W-:-:S04]  /*1360*/  FADD R3, -R2, R3 ;  /* 0x0000000302037221 */ /* 0x004fc80000000100 */
[----:B------:R-:W-:-:S04]  /*1370*/  FMUL R3, R3, R0 ;  /* 0x0000000003037220 */ /* 0x000fc80000400000 */
[----:B------:R-:W2:Y:S01]  /*1380*/  FCHK P0, R3, R6 ;  /* 0x0000000603007302 */ /* 0x000ea20000000000 */
[----:B------:R-:W-:-:S04]  /*1390*/  FFMA R7, R3, R4, RZ ;  /* 0x0000000403077223 */ /* 0x000fc800000000ff */
[----:B------:R-:W-:-:S04]  /*13a0*/  FFMA R0, -R6, R7, R3 ;  /* 0x0000000706007223 */ /* 0x000fc80000000103 */
[----:B------:R-:W-:Y:S01]  /*13b0*/  FFMA R0, R4, R0, R7 ;  /* 0x0000000004007223 */ /* 0x000fe20000000007 */
[----:B-12---:R-:W-:Y:S06]  /*13c0*/  @!P0 BRA `(.L_x_40) ;  /* 0x00000000000c8947 */ /* 0x006fec0003800000 */
[----:B------:R-:W-:Y:S01]  /*13d0*/  IMAD.MOV.U32 R0, RZ, RZ, R6 ;  /* 0x000000ffff007224 */ /* 0x000fe200078e0006 */
[----:B0-----:R-:W-:-:S07]  /*13e0*/  MOV R10, 0x1400 ;  /* 0x00001400000a7802 */ /* 0x001fce0000000f00 */
[----:B-----5:R-:W-:Y:S05]  /*13f0*/  CALL.REL.NOINC `($__internal_0_$__cuda_sm3x_div_rn_noftz_f32_slowpath) ;  /* 0x0000000000387944 */ /* 0x020fea0003c00000 */
.L_x_40:
[----:B------:R-:W-:Y:S05]  /*1400*/  BSYNC.RECONVERGENT B3 ;  /* 0x0000000000037941 */ /* 0x000fea0003800200 */
.L_x_39:
[----:B------:R-:W-:-:S05]  /*1410*/  FADD R3, R2, R0 ;  /* 0x0000000002037221 */ /* 0x000fca0000000000 */
[----:B-----5:R-:W-:-:S13]  /*1420*/  FSETP.GEU.AND P0, PT, R18, R3, PT ;  /* 0x000000031200720b */ /* 0x020fda0003f0e000 */
[----:B------:R-:W-:-:S04]  /*1430*/  @!P0 ISETP.NE.AND P1, PT, R5, RZ, PT ;  /* 0x000000ff0500820c */ /* 0x000fc80003f25270 */
[----:B------:R-:W-:-:S09]  /*1440*/  @!P0 SEL R5, RZ, 0x1, P1 ;  /* 0x00000001ff058807 */ /* 0x000fd20000800000 */
.L_x_32:
[----:B------:R-:W-:Y:S05]  /*1450*/  BSYNC.RECONVERGENT B2 ;  /* 0x0000000000027941 */ /* 0x000fea0003800200 */
.L_x_23:
[----:B------:R-:W2:Y:S01]  /*1460*/  LDC.64 R2, c[0x0][0x3b0] ;  /* 0x0000ec00ff027b82 */ /* 0x000ea20000000a00 */
[----:B------:R-:W3:Y:S01]  /*1470*/  LDCU UR5, c[0x0][0x398] ;  /* 0x00007300ff0577ac */ /* 0x000ee20008000800 */
[----:B--2---:R-:W-:-:S04]  /*1480*/  IMAD.WIDE R2, R9, 0x4, R2 ;  /* 0x0000000409027825 */ /* 0x004fc800078e0202 */
[----:B------:R-:W-:Y:S01]  /*1490*/  IMAD.IADD R9, R8, 0x1, R9 ;  /* 0x0000000108097824 */ /* 0x000fe200078e0209 */
[----:B------:R2:W-:Y:S04]  /*14a0*/  STG.E desc[UR14][R2.64], R5 ;  /* 0x0000000502007986 */ /* 0x0005e8000c10190e */
[----:B---3--:R-:W-:-:S13]  /*14b0*/  ISETP.GE.AND P0, PT, R9, UR5, PT ;  /* 0x0000000509007c0c */ /* 0x008fda000bf06270 */
[----:B--2---:R-:W-:Y:S05]  /*14c0*/  @!P0 BRA `(.L_x_41) ;  /* 0xffffffec003c8947 */ /* 0x004fea000383ffff */
[----:B------:R-:W-:Y:S05]  /*14d0*/  EXIT ;  /* 0x000000000000794d */ /* 0x000fea0003800000 */
        .weak           $__internal_0_$__cuda_sm3x_div_rn_noftz_f32_slowpath
        .type           $__internal_0_$__cuda_sm3x_div_rn_noftz_f32_slowpath,@function
        .size           $__internal_0_$__cuda_sm3x_div_rn_noftz_f32_slowpath,(.L_x_54 - $__internal_0_$__cuda_sm3x_div_rn_noftz_f32_slowpath)
$__internal_0_$__cuda_sm3x_div_rn_noftz_f32_slowpath:
[----:B------:R-:W-:Y:S01]  /*14e0*/  SHF.R.U32.HI R11, RZ, 0x17, R0 ;  /* 0x00000017ff0b7819 */ /* 0x000fe20000011600 */
[----:B------:R-:W-:Y:S01]  /*14f0*/  BSSY.RECONVERGENT B0, `(.L_x_42) ;  /* 0x0000063000007945 */ /* 0x000fe20003800200 */
[----:B------:R-:W-:Y:S02]  /*1500*/  SHF.R.U32.HI R21, RZ, 0x17, R3 ;  /* 0x00000017ff157819 */ /* 0x000fe40000011603 */
[----:B------:R-:W-:Y:S02]  /*1510*/  LOP3.LUT R11, R11, 0xff, RZ, 0xc0, !PT ;  /* 0x000000ff0b0b7812 */ /* 0x000fe400078ec0ff */
[----:B------:R-:W-:Y:S02]  /*1520*/  LOP3.LUT R21, R21, 0xff, RZ, 0xc0, !PT ;  /* 0x000000ff15157812 */ /* 0x000fe400078ec0ff */
[----:B------:R-:W-:-:S03]  /*1530*/  IADD3 R20, PT, PT, R11, -0x1, RZ ;  /* 0xffffffff0b147810 */ /* 0x000fc60007ffe0ff */
[----:B------:R-:W-:Y:S01]  /*1540*/  VIADD R22, R21, 0xffffffff ;  /* 0xffffffff15167836 */ /* 0x000fe20000000000 */
[----:B------:R-:W-:-:S04]  /*1550*/  ISETP.GT.U32.AND P0, PT, R20, 0xfd, PT ;  /* 0x000000fd1400780c */ /* 0x000fc80003f04070 */
[----:B------:R-:W-:-:S13]  /*1560*/  ISETP.GT.U32.OR P0, PT, R22, 0xfd, P0 ;  /* 0x000000fd1600780c */ /* 0x000fda0000704470 */
[----:B------:R-:W-:Y:S01]  /*1570*/  @!P0 MOV R23, RZ ;  /* 0x000000ff00178202 */ /* 0x000fe20000000f00 */
[----:B------:R-:W-:Y:S06]  /*1580*/  @!P0 BRA `(.L_x_43) ;  /* 0x00000000005c8947 */ /* 0x000fec0003800000 */
[----:B------:R-:W-:Y:S02]  /*1590*/  FSETP.GTU.FTZ.AND P0, PT, |R3|, +INF , PT ;  /* 0x7f8000000300780b */ /* 0x000fe40003f1c200 */
[----:B------:R-:W-:-:S04]  /*15a0*/  FSETP.GTU.FTZ.AND P1, PT, |R0|, +INF , PT ;  /* 0x7f8000000000780b */ /* 0x000fc80003f3c200 */
[----:B------:R-:W-:-:S13]  /*15b0*/  PLOP3.LUT P0, PT, P0, P1, PT, 0xf8, 0x8f ;  /* 0x00000000008f781c */ /* 0x000fda0000703f70 */
[----:B------:R-:W-:Y:S05]  /*15c0*/  @P0 BRA `(.L_x_44) ;  /* 0x0000000400500947 */ /* 0x000fea0003800000 */
[----:B------:R-:W-:-:S13]  /*15d0*/  LOP3.LUT P0, RZ, R0, 0x7fffffff, R3, 0xc8, !PT ;  /* 0x7fffffff00ff7812 */ /* 0x000fda000780c803 */
[----:B------:R-:W-:Y:S05]  /*15e0*/  @!P0 BRA `(.L_x_45) ;  /* 0x0000000400408947 */ /* 0x000fea0003800000 */
[C---:B------:R-:W-:Y:S02]  /*15f0*/  FSETP.NEU.FTZ.AND P3, PT, |R3|.reuse, +INF , PT ;  /* 0x7f8000000300780b */ /* 0x040fe40003f7d200 */
[----:B------:R-:W-:Y:S02]  /*1600*/  FSETP.NEU.FTZ.AND P1, PT, |R0|, +INF , PT ;  /* 0x7f8000000000780b */ /* 0x000fe40003f3d200 */
[----:B------:R-:W-:-:S11]  /*1610*/  FSETP.NEU.FTZ.AND P0, PT, |R3|, +INF , PT ;  /* 0x7f8000000300780b */ /* 0x000fd60003f1d200 */
[----:B------:R-:W-:Y:S05]  /*1620*/  @!P1 BRA !P3, `(.L_x_45) ;  /* 0x0000000400309947 */ /* 0x000fea0005800000 */
[----:B------:R-:W-:-:S04]  /*1630*/  LOP3.LUT P3, RZ, R3, 0x7fffffff, RZ, 0xc0, !PT ;  /* 0x7fffffff03ff7812 */ /* 0x000fc8000786c0ff */
[----:B------:R-:W-:-:S13]  /*1640*/  PLOP3.LUT P1, PT, P1, P3, PT, 0x2f, 0xf2 ;  /* 0x0000000000f2781c */ /* 0x000fda0000f26577 */
[----:B------:R-:W-:Y:S05]  /*1650*/  @P1 BRA `(.L_x_46) ;  /* 0x00000004001c1947 */ /* 0x000fea0003800000 */
[----:B------:R-:W-:-:S04]  /*1660*/  LOP3.LUT P1, RZ, R0, 0x7fffffff, RZ, 0xc0, !PT ;  /* 0x7fffffff00ff7812 */ /* 0x000fc8000782c0ff */
[----:B------:R-:W-:-:S13]  /*1670*/  PLOP3.LUT P0, PT, P0, P1, PT, 0x2f, 0xf2 ;  /* 0x0000000000f2781c */ /* 0x000fda0000702577 */
[----:B------:R-:W-:Y:S05]  /*1680*/  @P0 BRA `(.L_x_47) ;  /* 0x0000000400040947 */ /* 0x000fea0003800000 */
[----:B------:R-:W-:Y:S02]  /*1690*/  ISETP.GE.AND P0, PT, R22, RZ, PT ;  /* 0x000000ff1600720c */ /* 0x000fe40003f06270 */
[----:B------:R-:W-:-:S11]  /*16a0*/  ISETP.GE.AND P1, PT, R20, RZ, PT ;  /* 0x000000ff1400720c */ /* 0x000fd60003f26270 */
[----:B------:R-:W-:Y:S01]  /*16b0*/  @P0 IMAD.MOV.U32 R23, RZ, RZ, RZ ;  /* 0x000000ffff170224 */ /* 0x000fe200078e00ff */
[----:B------:R-:W-:Y:S01]  /*16c0*/  @!P0 MOV R23, 0xffffffc0 ;  /* 0xffffffc000178802 */ /* 0x000fe20000000f00 */
[----:B------:R-:W-:Y:S01]  /*16d0*/  @!P0 FFMA R3, R3, 1.84467440737095516160e+19, RZ ;  /* 0x5f80000003038823 */ /* 0x000fe200000000ff */
[----:B------:R-:W-:-:S03]  /*16e0*/  @!P1 FFMA R0, R0, 1.84467440737095516160e+19, RZ ;  /* 0x5f80000000009823 */ /* 0x000fc600000000ff */
[----:B------:R-:W-:-:S07]  /*16f0*/  @!P1 VIADD R23, R23, 0x40 ;  /* 0x0000004017179836 */ /* 0x000fce0000000000 */
.L_x_43:
[----:B------:R-:W-:Y:S01]  /*1700*/  LEA R27, R11, 0xc0800000, 0x17 ;  /* 0xc08000000b1b7811 */ /* 0x000fe200078eb8ff */
[----:B------:R-:W-:Y:S01]  /*1710*/  VIADD R22, R21, 0xffffff81 ;  /* 0xffffff8115167836 */ /* 0x000fe20000000000 */
[----:B------:R-:W-:Y:S02]  /*1720*/  BSSY.RECONVERGENT B1, `(.L_x_48) ;  /* 0x0000035000017945 */ /* 0x000fe40003800200 */
[----:B------:R-:W-:Y:S01]  /*1730*/  IADD3 R20, PT, PT, -R27, R0, RZ ;  /* 0x000000001b147210 */ /* 0x000fe20007ffe1ff */
[C---:B------:R-:W-:Y:S01]  /*1740*/  IMAD R3, R22.reuse, -0x800000, R3 ;  /* 0xff80000016037824 */ /* 0x040fe200078e0203 */
[----:B------:R-:W-:Y:S02]  /*1750*/  IADD3 R22, PT, PT, R22, 0x7f, -R11 ;  /* 0x0000007f16167810 */ /* 0x000fe40007ffe80b */
[----:B------:R0:W1:Y:S02]  /*1760*/  MUFU.RCP R27, R20 ;  /* 0x00000014001b7308 */ /* 0x0000640000001000 */
[----:B------:R-:W-:Y:S01]  /*1770*/  IADD3 R23, PT, PT, R22, R23, RZ ;  /* 0x0000001716177210 */ /* 0x000fe20007ffe0ff */
[----:B0-----:R-:W-:-:S04]  /*1780*/  FADD.FTZ R20, -R20, -RZ ;  /* 0x800000ff14147221 */ /* 0x001fc80000010100 */
[----:B-1----:R-:W-:-:S04]  /*1790*/  FFMA R0, R27, R20, 1 ;  /* 0x3f8000001b007423 */ /* 0x002fc80000000014 */
[----:B------:R-:W-:-:S04]  /*17a0*/  FFMA R0, R27, R0, R27 ;  /* 0x000000001b007223 */ /* 0x000fc8000000001b */
[----:B------:R-:W-:-:S04]  /*17b0*/  FFMA R21, R3, R0, RZ ;  /* 0x0000000003157223 */ /* 0x000fc800000000ff */
[----:B------:R-:W-:-:S04]  /*17c0*/  FFMA R11, R20, R21, R3 ;  /* 0x00000015140b7223 */ /* 0x000fc80000000003 */
[----:B------:R-:W-:-:S04]  /*17d0*/  FFMA R11, R0, R11, R21 ;  /* 0x0000000b000b7223 */ /* 0x000fc80000000015 */
[----:B------:R-:W-:-:S04]  /*17e0*/  FFMA R3, R20, R11, R3 ;  /* 0x0000000b14037223 */ /* 0x000fc80000000003 */
[----:B------:R-:W-:-:S05]  /*17f0*/  FFMA R20, R0, R3, R11 ;  /* 0x0000000300147223 */ /* 0x000fca000000000b */
[----:B------:R-:W-:-:S04]  /*1800*/  SHF.R.U32.HI R22, RZ, 0x17, R20 ;  /* 0x00000017ff167819 */ /* 0x000fc80000011614 */
[----:B------:R-:W-:-:S05]  /*1810*/  LOP3.LUT R22, R22, 0xff, RZ, 0xc0, !PT ;  /* 0x000000ff16167812 */ /* 0x000fca00078ec0ff */
[----:B------:R-:W-:-:S05]  /*1820*/  IMAD.IADD R21, R22, 0x1, R23 ;  /* 0x0000000116157824 */ /* 0x000fca00078e0217 */
[----:B------:R-:W-:-:S04]  /*1830*/  IADD3 R22, PT, PT, R21, -0x1, RZ ;  /* 0xffffffff15167810 */ /* 0x000fc80007ffe0ff */
[----:B------:R-:W-:-:S13]  /*1840*/  ISETP.GE.U32.AND P0, PT, R22, 0xfe, PT ;  /* 0x000000fe1600780c */ /* 0x000fda0003f06070 */
[----:B------:R-:W-:Y:S05]  /*1850*/  @!P0 BRA `(.L_x_49) ;  /* 0x0000000000808947 */ /* 0x000fea0003800000 */
[----:B------:R-:W-:-:S13]  /*1860*/  ISETP.GT.AND P0, PT, R21, 0xfe, PT ;  /* 0x000000fe1500780c */ /* 0x000fda0003f04270 */
[----:B------:R-:W-:Y:S05]  /*1870*/  @P0 BRA `(.L_x_50) ;  /* 0x00000000006c0947 */ /* 0x000fea0003800000 */
[----:B------:R-:W-:-:S13]  /*1880*/  ISETP.GE.AND P0, PT, R21, 0x1, PT ;  /* 0x000000011500780c */ /* 0x000fda0003f06270 */
[----:B------:R-:W-:Y:S05]  /*1890*/  @P0 BRA `(.L_x_51) ;  /* 0x0000000000740947 */ /* 0x000fea0003800000 */
[----:B------:R-:W-:Y:S02]  /*18a0*/  ISETP.GE.AND P0, PT, R21, -0x18, PT ;  /* 0xffffffe81500780c */ /* 0x000fe40003f06270 */
[----:B------:R-:W-:-:S11]  /*18b0*/  LOP3.LUT R20, R20, 0x80000000, RZ, 0xc0, !PT ;  /* 0x8000000014147812 */ /* 0x000fd600078ec0ff */
[----:B------:R-:W-:Y:S05]  /*18c0*/  @!P0 BRA `(.L_x_51) ;  /* 0x0000000000688947 */ /* 0x000fea0003800000 */
[CCC-:B------:R-:W-:Y:S01]  /*18d0*/  FFMA.RZ R22, R0.reuse, R3.reuse, R11.reuse ;  /* 0x0000000300167223 */ /* 0x1c0fe2000000c00b */
[CCC-:B------:R-:W-:Y:S01]  /*18e0*/  FFMA.RP R23, R0.reuse, R3.reuse, R11.reuse ;  /* 0x0000000300177223 */ /* 0x1c0fe2000000800b */
[----:B------:R-:W-:Y:S01]  /*18f0*/  FFMA.RM R0, R0, R3, R11 ;  /* 0x0000000300007223 */ /* 0x000fe2000000400b */
[C---:B------:R-:W-:Y:S01]  /*1900*/  VIADD R3, R21.reuse, 0x20 ;  /* 0x0000002015037836 */ /* 0x040fe20000000000 */
[C---:B------:R-:W-:Y:S02]  /*1910*/  ISETP.NE.AND P3, PT, R21.reuse, RZ, PT ;  /* 0x000000ff1500720c */ /* 0x040fe40003f65270 */
[----:B------:R-:W-:Y:S02]  /*1920*/  LOP3.LUT R22, R22, 0x7fffff, RZ, 0xc0, !PT ;  /* 0x007fffff16167812 */ /* 0x000fe400078ec0ff */
[----:B------:R-:W-:Y:S02]  /*1930*/  ISETP.NE.AND P1, PT, R21, RZ, PT ;  /* 0x000000ff1500720c */ /* 0x000fe40003f25270 */
[----:B------:R-:W-:-:S02]  /*1940*/  LOP3.LUT R22, R22, 0x800000, RZ, 0xfc, !PT ;  /* 0x0080000016167812 */ /* 0x000fc400078efcff */
[----:B------:R-:W-:Y:S02]  /*1950*/  IADD3 R21, PT, PT, -R21, RZ, RZ ;  /* 0x000000ff15157210 */ /* 0x000fe40007ffe1ff */
[----:B------:R-:W-:Y:S02]  /*1960*/  SHF.L.U32 R3, R22, R3, RZ ;  /* 0x0000000316037219 */ /* 0x000fe400000006ff */
[----:B------:R-:W-:Y:S02]  /*1970*/  FSETP.NEU.FTZ.AND P0, PT, R23, R0, PT ;  /* 0x000000001700720b */ /* 0x000fe40003f1d000 */
[----:B------:R-:W-:Y:S02]  /*1980*/  SEL R11, R21, RZ, P3 ;  /* 0x000000ff150b7207 */ /* 0x000fe40001800000 */
[----:B------:R-:W-:Y:S02]  /*1990*/  ISETP.NE.AND P1, PT, R3, RZ, P1 ;  /* 0x000000ff0300720c */ /* 0x000fe40000f25270 */
[----:B------:R-:W-:-:S02]  /*19a0*/  SHF.R.U32.HI R11, RZ, R11, R22 ;  /* 0x0000000bff0b7219 */ /* 0x000fc40000011616 */
[----:B------:R-:W-:Y:S02]  /*19b0*/  PLOP3.LUT P0, PT, P0, P1, PT, 0xf8, 0x8f ;  /* 0x00000000008f781c */ /* 0x000fe40000703f70 */
[----:B------:R-:W-:Y:S02]  /*19c0*/  SHF.R.U32.HI R3, RZ, 0x1, R11 ;  /* 0x00000001ff037819 */ /* 0x000fe4000001160b */
[----:B------:R-:W-:-:S04]  /*19d0*/  SEL R0, RZ, 0x1, !P0 ;  /* 0x00000001ff007807 */ /* 0x000fc80004000000 */
[----:B------:R-:W-:-:S04]  /*19e0*/  LOP3.LUT R0, R0, 0x1, R3, 0xf8, !PT ;  /* 0x0000000100007812 */ /* 0x000fc800078ef803 */
[----:B------:R-:W-:-:S05]  /*19f0*/  LOP3.LUT R0, R0, R11, RZ, 0xc0, !PT ;  /* 0x0000000b00007212 */ /* 0x000fca00078ec0ff */
[----:B------:R-:W-:-:S05]  /*1a00*/  IMAD.IADD R3, R3, 0x1, R0 ;  /* 0x0000000103037824 */ /* 0x000fca00078e0200 */
[----:B------:R-:W-:Y:S01]  /*1a10*/  LOP3.LUT R20, R3, R20, RZ, 0xfc, !PT ;  /* 0x0000001403147212 */ /* 0x000fe200078efcff */
[----:B------:R-:W-:Y:S06]  /*1a20*/  BRA `(.L_x_51) ;  /* 0x0000000000107947 */ /* 0x000fec0003800000 */
.L_x_50:
[----:B------:R-:W-:-:S04]  /*1a30*/  LOP3.LUT R20, R20, 0x80000000, RZ, 0xc0, !PT ;  /* 0x8000000014147812 */ /* 0x000fc800078ec0ff */
[----:B------:R-:W-:Y:S01]  /*1a40*/  LOP3.LUT R20, R20, 0x7f800000, RZ, 0xfc, !PT ;  /* 0x7f80000014147812 */ /* 0x000fe200078efcff */
[----:B------:R-:W-:Y:S06]  /*1a50*/  BRA `(.L_x_51) ;  /* 0x0000000000047947 */ /* 0x000fec0003800000 */
.L_x_49:
[----:B------:R-:W-:-:S07]  /*1a60*/  LEA R20, R23, R20, 0x17 ;  /* 0x0000001417147211 */ /* 0x000fce00078eb8ff */
.L_x_51:
[----:B------:R-:W-:Y:S05]  /*1a70*/  BSYNC.RECONVERGENT B1 ;  /* 0x0000000000017941 */ /* 0x000fea0003800200 */
.L_x_48:
[----:B------:R-:W-:Y:S01]  /*1a80*/  IMAD.MOV.U32 R0, RZ, RZ, R20 ;  /* 0x000000ffff007224 */ /* 0x000fe200078e0014 */
[----:B------:R-:W-:Y:S06]  /*1a90*/  BRA `(.L_x_52) ;  /* 0x0000000000207947 */ /* 0x000fec0003800000 */
.L_x_47:
[----:B------:R-:W-:-:S04]  /*1aa0*/  LOP3.LUT R0, R0, 0x80000000, R3, 0x48, !PT ;  /* 0x8000000000007812 */ /* 0x000fc800078e4803 */
[----:B------:R-:W-:Y:S01]  /*1ab0*/  LOP3.LUT R0, R0, 0x7f800000, RZ, 0xfc, !PT ;  /* 0x7f80000000007812 */ /* 0x000fe200078efcff */
[----:B------:R-:W-:Y:S06]  /*1ac0*/  BRA `(.L_x_52) ;  /* 0x0000000000147947 */ /* 0x000fec0003800000 */
.L_x_46:
[----:B------:R-:W-:Y:S01]  /*1ad0*/  LOP3.LUT R0, R0, 0x80000000, R3, 0x48, !PT ;  /* 0x8000000000007812 */ /* 0x000fe200078e4803 */
[----:B------:R-:W-:Y:S06]  /*1ae0*/  BRA `(.L_x_52) ;  /* 0x00000000000c7947 */ /* 0x000fec0003800000 */
.L_x_45:
[----:B------:R-:W0:Y:S01]  /*1af0*/  MUFU.RSQ R0, -QNAN ;  /* 0xffc0000000007908 */ /* 0x000e220000001400 */
[----:B------:R-:W-:Y:S05]  /*1b00*/  BRA `(.L_x_52) ;  /* 0x0000000000047947 */ /* 0x000fea0003800000 */
.L_x_44:
[----:B------:R-:W-:-:S07]  /*1b10*/  FADD.FTZ R0, R3, R0 ;  /* 0x0000000003007221 */ /* 0x000fce0000010000 */
.L_x_52:
[----:B------:R-:W-:Y:S05]  /*1b20*/  BSYNC.RECONVERGENT B0 ;  /* 0x0000000000007941 */ /* 0x000fea0003800200 */
.L_x_42:
[----:B------:R-:W-:-:S04]  /*1b30*/  HFMA2 R11, -RZ, RZ, 0, 0 ;  /* 0x00000000ff0b7431 */ /* 0x000fc800000001ff */
[----:B0-----:R-:W-:Y:S05]  /*1b40*/  RET.REL.NODEC R10 `(_Z6pnpolyiPKfS0_iS0_S0_Pi) ;  /* 0xffffffe40a2c7950 */ /* 0x001fea0003c3ffff */
.L_x_53:
[----:B------:R-:W-:-:S00]  /*1b50*/  BRA `(.L_x_53) ;  /* 0xfffffffc00fc7947 */ /* 0x000fc0000383ffff */
[----:B------:R-:W-:-:S00]  /*1b60*/  NOP ;  /* 0x0000000000007918 */ /* 0x000fc00000000000 */
        /* <DEDUP_REMOVED lines=9> */
.L_x_54:


//--------------------- .nv.shared.reserved.0     --------------------------
	.section	.nv.shared.reserved.0,"aw",@nobits
	.weak		__nv_reservedSMEM_offset_0_alias
	.size		__nv_reservedSMEM_offset_0_alias, 0, 64
	.other		__nv_reservedSMEM_offset_0_alias,@"STO_CUDA_RESERVED_SHARED STV_DEFAULT"
__nv_reservedSMEM_offset_0_alias:
	.zero		0
	.zero		64


//--------------------- .nv.constant0._Z6pnpolyiPKfS0_iS0_S0_Pi --------------------------
	.section	.nv.constant0._Z6pnpolyiPKfS0_iS0_S0_Pi,"a",@progbits
	.sectionflags	@""
	.align	4
.nv.constant0._Z6pnpolyiPKfS0_iS0_S0_Pi:
	.zero		952


//--------------------- SYMBOLS --------------------------

	.type		.nv.reservedSmem.offset0,@object
	.size		.nv.reservedSmem.offset0,0x4
